	.target	sm_100a

	.elftype	@"ET_EXEC"


//--------------------- .note.nv.tkinfo           --------------------------
	.section	.note.nv.tkinfo,"",@"SHT_NOTE"
	.sectionflags	@"SHF_NOTE_NV_TKINFO"
	.tkinfo
        /*0018*/ 	.word	0x00000002
        /*0030*/ 	.string	""
        /*0030*/ 	.string	"ptxas"
        /*0030*/ 	.string	"Cuda compilation tools, release 13.0, V13.0.88"
        /*0030*/ 	.string	"Build cuda_13.0.r13.0/compiler.36424714_0"
        /*0030*/ 	.string	"-arch sm_100a -m 64 "



//--------------------- .note.nv.cuinfo           --------------------------
	.section	.note.nv.cuinfo,"",@"SHT_NOTE"
	.sectionflags	@"SHF_NOTE_NV_CUINFO"
        /*0018*/ 	.short	0x0002
        /*001a*/ 	.short	0x0064
        /*001c*/ 	.short	0x0082
	.zero		2


//--------------------- .nv.info                  --------------------------
	.section	.nv.info,"",@"SHT_CUDA_INFO"
	.align	4


	//----- nvinfo : EIATTR_REGCOUNT
	.align		4
        /*0000*/ 	.byte	0x04, 0x2f
        /*0002*/ 	.short	(.L_19 - .L_18)
	.align		4
.L_18:
        /*0004*/ 	.word	index@(_ZN7cutlass13device_kernelINS_4gemm6kernel13GemmUniversalIN4cute5tupleIJiiiiEEENS1_10collective13CollectiveMmaINS1_35MainloopSm100TmaUmmaWarpSpecializedILi2ELi2ELi4ENS5_IJNS4_1CILi1EEESB_SB_EEEEENS5_IJNSA_ILi64EEESE_NSA_ILi32EEEEEENS_6half_tENS5_IJlSB_lEEESH_SI_NS4_8TiledMMAINS4_8MMA_AtomIJNS4_20SM100_MMA_F16BF16_SSISH_SH_fLi64ELi64ELNS4_4UMMA5MajorE0ELSN_0ELNSM_7ScaleInE0ELSO_0EEEEEENS4_6LayoutISC_NS5_IJNSA_ILi0EEESS_SS_EEEEENS5_IJNS4_10UnderscoreESV_SV_EEEEENS4_13SM90_TMA_LOADENS4_14ComposedLayoutINS4_7SwizzleILi2ELi4ELi3EEENS4_18smem_ptr_flag_bitsILi16EEENSR_INS5_IJNSA_ILi8EEESF_EEENS5_IJSF_SB_EEEEEEEvNS4_8identityESY_S18_vS19_EENS_8epilogue10collective18CollectiveEpilogueINS1B_23Sm100TmaWarpSpecializedILi3ELi2ELi16ELb1ELb0EEEJSG_NS5_IJNSR_ISE_SB_EENSR_ISF_SB_EEEEESH_SI_SH_SI_NS1B_6fusion15FusionCallbacksIS1F_NS1J_17LinearCombinationISH_fSH_fLNS_15FloatRoundStyleE2EEESG_S1I_JEEENS4_5SM1004TMEM4LOAD26SM100_TMEM_LOAD_16dp256b4xESY_S18_NS4_17SM75_U32x4_LDSM_NENS4_14SM90_TMA_STOREES18_NS4_17SM90_U32x4_STSM_NENS4_39AutoVectorizingCopyWithAssumedAlignmentILi128EEEEEEvvEEEEvNT_6ParamsE)
        /*0008*/ 	.word	0x0000004f


	//----- nvinfo : EIATTR_FRAME_SIZE
	.align		4
.L_19:
        /*000c*/ 	.byte	0x04, 0x11
        /*000e*/ 	.short	(.L_21 - .L_20)
	.align		4
.L_20:
        /*0010*/ 	.word	index@($__internal_2_$__cuda_sm10x_tcgen05_guardrail_trap_unallocated_columns_being_dealloced)
        /*0014*/ 	.word	0x00000000


	//----- nvinfo : EIATTR_FRAME_SIZE
	.align		4
.L_21:
        /*0018*/ 	.byte	0x04, 0x11
        /*001a*/ 	.short	(.L_23 - .L_22)
	.align		4
.L_22:
        /*001c*/ 	.word	index@($__internal_1_$__cuda_sm10x_tcgen05_guardrail_trap_phase_invalid_during_alloc)
        /*0020*/ 	.word	0x00000000


	//----- nvinfo : EIATTR_FRAME_SIZE
	.align		4
.L_23:
        /*0024*/ 	.byte	0x04, 0x11
        /*0026*/ 	.short	(.L_25 - .L_24)
	.align		4
.L_24:
        /*0028*/ 	.word	index@($__internal_0_$__cuda_sm10x_tcgen05_guardrail_trap_col_being_dealloced_not_returned_by_alloc)
        /*002c*/ 	.word	0x00000000


	//----- nvinfo : EIATTR_FRAME_SIZE
	.align		4
.L_25:
        /*0030*/ 	.byte	0x04, 0x11
        /*0032*/ 	.short	(.L_27 - .L_26)
	.align		4
.L_26:
        /*0034*/ 	.word	index@(_ZN7cutlass13device_kernelINS_4gemm6kernel13GemmUniversalIN4cute5tupleIJiiiiEEENS1_10collective13CollectiveMmaINS1_35MainloopSm100TmaUmmaWarpSpecializedILi2ELi2ELi4ENS5_IJNS4_1CILi1EEESB_SB_EEEEENS5_IJNSA_ILi64EEESE_NSA_ILi32EEEEEENS_6half_tENS5_IJlSB_lEEESH_SI_NS4_8TiledMMAINS4_8MMA_AtomIJNS4_20SM100_MMA_F16BF16_SSISH_SH_fLi64ELi64ELNS4_4UMMA5MajorE0ELSN_0ELNSM_7ScaleInE0ELSO_0EEEEEENS4_6LayoutISC_NS5_IJNSA_ILi0EEESS_SS_EEEEENS5_IJNS4_10UnderscoreESV_SV_EEEEENS4_13SM90_TMA_LOADENS4_14ComposedLayoutINS4_7SwizzleILi2ELi4ELi3EEENS4_18smem_ptr_flag_bitsILi16EEENSR_INS5_IJNSA_ILi8EEESF_EEENS5_IJSF_SB_EEEEEEEvNS4_8identityESY_S18_vS19_EENS_8epilogue10collective18CollectiveEpilogueINS1B_23Sm100TmaWarpSpecializedILi3ELi2ELi16ELb1ELb0EEEJSG_NS5_IJNSR_ISE_SB_EENSR_ISF_SB_EEEEESH_SI_SH_SI_NS1B_6fusion15FusionCallbacksIS1F_NS1J_17LinearCombinationISH_fSH_fLNS_15FloatRoundStyleE2EEESG_S1I_JEEENS4_5SM1004TMEM4LOAD26SM100_TMEM_LOAD_16dp256b4xESY_S18_NS4_17SM75_U32x4_LDSM_NENS4_14SM90_TMA_STOREES18_NS4_17SM90_U32x4_STSM_NENS4_39AutoVectorizingCopyWithAssumedAlignmentILi128EEEEEEvvEEEEvNT_6ParamsE)
        /*0038*/ 	.word	0x00000000


	//----- nvinfo : EIATTR_MIN_STACK_SIZE
	.align		4
.L_27:
        /*003c*/ 	.byte	0x04, 0x12
        /*003e*/ 	.short	(.L_29 - .L_28)
	.align		4
.L_28:
        /*0040*/ 	.word	index@(_ZN7cutlass13device_kernelINS_4gemm6kernel13GemmUniversalIN4cute5tupleIJiiiiEEENS1_10collective13CollectiveMmaINS1_35MainloopSm100TmaUmmaWarpSpecializedILi2ELi2ELi4ENS5_IJNS4_1CILi1EEESB_SB_EEEEENS5_IJNSA_ILi64EEESE_NSA_ILi32EEEEEENS_6half_tENS5_IJlSB_lEEESH_SI_NS4_8TiledMMAINS4_8MMA_AtomIJNS4_20SM100_MMA_F16BF16_SSISH_SH_fLi64ELi64ELNS4_4UMMA5MajorE0ELSN_0ELNSM_7ScaleInE0ELSO_0EEEEEENS4_6LayoutISC_NS5_IJNSA_ILi0EEESS_SS_EEEEENS5_IJNS4_10UnderscoreESV_SV_EEEEENS4_13SM90_TMA_LOADENS4_14ComposedLayoutINS4_7SwizzleILi2ELi4ELi3EEENS4_18smem_ptr_flag_bitsILi16EEENSR_INS5_IJNSA_ILi8EEESF_EEENS5_IJSF_SB_EEEEEEEvNS4_8identityESY_S18_vS19_EENS_8epilogue10collective18CollectiveEpilogueINS1B_23Sm100TmaWarpSpecializedILi3ELi2ELi16ELb1ELb0EEEJSG_NS5_IJNSR_ISE_SB_EENSR_ISF_SB_EEEEESH_SI_SH_SI_NS1B_6fusion15FusionCallbacksIS1F_NS1J_17LinearCombinationISH_fSH_fLNS_15FloatRoundStyleE2EEESG_S1I_JEEENS4_5SM1004TMEM4LOAD26SM100_TMEM_LOAD_16dp256b4xESY_S18_NS4_17SM75_U32x4_LDSM_NENS4_14SM90_TMA_STOREES18_NS4_17SM90_U32x4_STSM_NENS4_39AutoVectorizingCopyWithAssumedAlignmentILi128EEEEEEvvEEEEvNT_6ParamsE)
        /*0044*/ 	.word	0x00000000
.L_29:


//--------------------- .nv.compat                --------------------------
	.section	.nv.compat,"",@"SHT_CUDA_COMPAT_INFO"
	.align	4
        /*0000*/ 	.byte	0x02, 0x09, 0x01, 0x00, 0x02, 0x02, 0x02, 0x00, 0x02, 0x05, 0x05, 0x00, 0x03, 0x07, 0x01, 0x01
        /*0010*/ 	.byte	0x02, 0x03, 0x01, 0x00, 0x02, 0x06, 0x01, 0x00, 0x04, 0x0b, 0x08, 0x00, 0x09, 0x00, 0x00, 0x00
        /*0020*/ 	.byte	0x00, 0x00, 0x00, 0x00


//--------------------- .nv.info._ZN7cutlass13device_kernelINS_4gemm6kernel13GemmUniversalIN4cute5tupleIJiiiiEEENS1_10collective13CollectiveMmaINS1_35MainloopSm100TmaUmmaWarpSpecializedILi2ELi2ELi4ENS5_IJNS4_1CILi1EEESB_SB_EEEEENS5_IJNSA_ILi64EEESE_NSA_ILi32EEEEEENS_6half_tENS5_IJlSB_lEEESH_SI_NS4_8TiledMMAINS4_8MMA_AtomIJNS4_20SM100_MMA_F16BF16_SSISH_SH_fLi64ELi64ELNS4_4UMMA5MajorE0ELSN_0ELNSM_7ScaleInE0ELSO_0EEEEEENS4_6LayoutISC_NS5_IJNSA_ILi0EEESS_SS_EEEEENS5_IJNS4_10UnderscoreESV_SV_EEEEENS4_13SM90_TMA_LOADENS4_14ComposedLayoutINS4_7SwizzleILi2ELi4ELi3EEENS4_18smem_ptr_flag_bitsILi16EEENSR_INS5_IJNSA_ILi8EEESF_EEENS5_IJSF_SB_EEEEEEEvNS4_8identityESY_S18_vS19_EENS_8epilogue10collective18CollectiveEpilogueINS1B_23Sm100TmaWarpSpecializedILi3ELi2ELi16ELb1ELb0EEEJSG_NS5_IJNSR_ISE_SB_EENSR_ISF_SB_EEEEESH_SI_SH_SI_NS1B_6fusion15FusionCallbacksIS1F_NS1J_17LinearCombinationISH_fSH_fLNS_15FloatRoundStyleE2EEESG_S1I_JEEENS4_5SM1004TMEM4LOAD26SM100_TMEM_LOAD_16dp256b4xESY_S18_NS4_17SM75_U32x4_LDSM_NENS4_14SM90_TMA_STOREES18_NS4_17SM90_U32x4_STSM_NENS4_39AutoVectorizingCopyWithAssumedAlignmentILi128EEEEEEvvEEEEvNT_6ParamsE --------------------------
	.section	.nv.info._ZN7cutlass13device_kernelINS_4gemm6kernel13GemmUniversalIN4cute5tupleIJiiiiEEENS1_10collective13CollectiveMmaINS1_35MainloopSm100TmaUmmaWarpSpecializedILi2ELi2ELi4ENS5_IJNS4_1CILi1EEESB_SB_EEEEENS5_IJNSA_ILi64EEESE_NSA_ILi32EEEEEENS_6half_tENS5_IJlSB_lEEESH_SI_NS4_8TiledMMAINS4_8MMA_AtomIJNS4_20SM100_MMA_F16BF16_SSISH_SH_fLi64ELi64ELNS4_4UMMA5MajorE0ELSN_0ELNSM_7ScaleInE0ELSO_0EEEEEENS4_6LayoutISC_NS5_IJNSA_ILi0EEESS_SS_EEEEENS5_IJNS4_10UnderscoreESV_SV_EEEEENS4_13SM90_TMA_LOADENS4_14ComposedLayoutINS4_7SwizzleILi2ELi4ELi3EEENS4_18smem_ptr_flag_bitsILi16EEENSR_INS5_IJNSA_ILi8EEESF_EEENS5_IJSF_SB_EEEEEEEvNS4_8identityESY_S18_vS19_EENS_8epilogue10collective18CollectiveEpilogueINS1B_23Sm100TmaWarpSpecializedILi3ELi2ELi16ELb1ELb0EEEJSG_NS5_IJNSR_ISE_SB_EENSR_ISF_SB_EEEEESH_SI_SH_SI_NS1B_6fusion15FusionCallbacksIS1F_NS1J_17LinearCombinationISH_fSH_fLNS_15FloatRoundStyleE2EEESG_S1I_JEEENS4_5SM1004TMEM4LOAD26SM100_TMEM_LOAD_16dp256b4xESY_S18_NS4_17SM75_U32x4_LDSM_NENS4_14SM90_TMA_STOREES18_NS4_17SM90_U32x4_STSM_NENS4_39AutoVectorizingCopyWithAssumedAlignmentILi128EEEEEEvvEEEEvNT_6ParamsE,"",@"SHT_CUDA_INFO"
	.sectionflags	@""
	.align	4


	//----- nvinfo : EIATTR_CUDA_API_VERSION
	.align		4
        /*0000*/ 	.byte	0x04, 0x37
        /*0002*/ 	.short	(.L_31 - .L_30)
.L_30:
        /*0004*/ 	.word	0x00000082


	//----- nvinfo : EIATTR_KPARAM_INFO
	.align		4
.L_31:
        /*0008*/ 	.byte	0x04, 0x17
        /*000a*/ 	.short	(.L_33 - .L_32)
.L_32:
        /*000c*/ 	.word	0x00000000
        /*0010*/ 	.short	0x0000
        /*0012*/ 	.short	0x0000
        /*0014*/ 	.byte	0x00, 0xf0, 0x01, 0x20


	//----- nvinfo : EIATTR_AT_ENTRY_FRAGMENTS
	.align		4
.L_33:
        /*0018*/ 	.byte	0x04, 0x4f
        /*001a*/ 	.short	(.L_35 - .L_34)


	//   ....[0]....
.L_34:
        /*001c*/ 	.word	0x00000006


	//----- nvinfo : EIATTR_RESERVED_SMEM_USED
	.align		4
.L_35:
        /*0020*/ 	.byte	0x01, 0x41
	.zero		2


	//----- nvinfo : EIATTR_SPARSE_MMA_MASK
	.align		4
        /*0024*/ 	.byte	0x03, 0x50
        /*0026*/ 	.short	0x0000


	//----- nvinfo : EIATTR_TCGEN05_1CTA_USED
	.align		4
        /*0028*/ 	.byte	0x01, 0x51
	.zero		2


	//----- nvinfo : EIATTR_MAXREG_COUNT
	.align		4
        /*002c*/ 	.byte	0x03, 0x1b
        /*002e*/ 	.short	0x00ff


	//----- nvinfo : EIATTR_NUM_BARRIERS
	.align		4
        /*0030*/ 	.byte	0x02, 0x4c
        /*0032*/ 	.byte	0x07
	.zero		1


	//----- nvinfo : EIATTR_EXTERNS
	.align		4
        /*0034*/ 	.byte	0x04, 0x0f
        /*0036*/ 	.short	(.L_37 - .L_36)


	//   ....[0]....
	.align		4
.L_36:
        /*0038*/ 	.word	index@(__assertfail)


	//----- nvinfo : EIATTR_MERCURY_ISA_VERSION
	.align		4
.L_37:
        /*003c*/ 	.byte	0x03, 0x5f
        /*003e*/ 	.short	0x0101


	//----- nvinfo : EIATTR_INT_WARP_WIDE_INSTR_OFFSETS
	.align		4
        /*0040*/ 	.byte	0x04, 0x31
        /*0042*/ 	.short	(.L_39 - .L_38)


	//   ....[0]....
.L_38:
        /*0044*/ 	.word	0x00001d60


	//   ....[1]....
        /*0048*/ 	.word	0x00003600


	//   ....[2]....
        /*004c*/ 	.word	0x00003630


	//   ....[3]....
        /*0050*/ 	.word	0x00003680


	//   ....[4]....
        /*0054*/ 	.word	0x00003f60


	//   ....[5]....
        /*0058*/ 	.word	0x00003f80


	//   ....[6]....
        /*005c*/ 	.word	0x00004250


	//   ....[7]....
        /*0060*/ 	.word	0x00004380


	//----- nvinfo : EIATTR_COOP_GROUP_MASK_REGIDS
	.align		4
.L_39:
        /*0064*/ 	.byte	0x04, 0x29
        /*0066*/ 	.short	(.L_41 - .L_40)


	//   ....[0]....
.L_40:
        /*0068*/ 	.word	0xffffffff


	//   ....[1]....
        /*006c*/ 	.word	0xffffffff


	//   ....[2]....
        /*0070*/ 	.word	0xffffffff


	//   ....[3]....
        /*0074*/ 	.word	0xffffffff


	//   ....[4]....
        /*0078*/ 	.word	0xffffffff


	//   ....[5]....
        /*007c*/ 	.word	0xffffffff


	//   ....[6]....
        /*0080*/ 	.word	0xffffffff


	//   ....[7]....
        /*0084*/ 	.word	0xffffffff


	//   ....[8]....
        /*0088*/ 	.word	0xffffffff


	//   ....[9]....
        /*008c*/ 	.word	0xffffffff


	//   ....[10]....
        /*0090*/ 	.word	0xffffffff


	//   ....[11]....
        /*0094*/ 	.word	0xffffffff


	//   ....[12]....
        /*0098*/ 	.word	0xffffffff


	//----- nvinfo : EIATTR_COOP_GROUP_INSTR_OFFSETS
	.align		4
.L_41:
        /*009c*/ 	.byte	0x04, 0x28
        /*009e*/ 	.short	(.L_43 - .L_42)


	//   ....[0]....
.L_42:
        /*00a0*/ 	.word	0x00000090


	//   ....[1]....
        /*00a4*/ 	.word	0x000004d0


	//   ....[2]....
        /*00a8*/ 	.word	0x00000600


	//   ....[3]....
        /*00ac*/ 	.word	0x00000780


	//   ....[4]....
        /*00b0*/ 	.word	0x00000880


	//   ....[5]....
        /*00b4*/ 	.word	0x000009f0


	//   ....[6]....
        /*00b8*/ 	.word	0x00000b90


	//   ....[7]....
        /*00bc*/ 	.word	0x00001c40


	//   ....[8]....
        /*00c0*/ 	.word	0x00002900


	//   ....[9]....
        /*00c4*/ 	.word	0x00002b10


	//   ....[10]....
        /*00c8*/ 	.word	0x00002b40


	//   ....[11]....
        /*00cc*/ 	.word	0x000034f0


	//   ....[12]....
        /*00d0*/ 	.word	0x00003720


	//----- nvinfo : EIATTR_VRC_CTA_INIT_COUNT
	.align		4
.L_43:
        /*00d4*/ 	.byte	0x02, 0x4a
        /*00d6*/ 	.byte	0x80
	.zero		1


	//----- nvinfo : EIATTR_SYSCALL_OFFSETS
	.align		4
        /*00d8*/ 	.byte	0x04, 0x46
        /*00da*/ 	.short	(.L_45 - .L_44)


	//   ....[0]....
.L_44:
        /*00dc*/ 	.word	0x00004f60


	//   ....[1]....
        /*00e0*/ 	.word	0x00005050


	//   ....[2]....
        /*00e4*/ 	.word	0x00005830


	//   ....[3]....
        /*00e8*/ 	.word	0x00006170


	//----- nvinfo : EIATTR_MBARRIER_INSTR_OFFSETS
	.align		4
.L_45:
        /*00ec*/ 	.byte	0x04, 0x39
        /*00ee*/ 	.short	(.L_47 - .L_46)


	//   ....[0]....
.L_46:
        /*00f0*/ 	.word	0x000005b0
        /*00f4*/ 	.word	0x000000ff
        /*00f8*/ 	.word	0x00000000
        /*00fc*/ 	.short	0x0100
        /*00fe*/ 	.byte	0x05
	.zero		1


	//   ....[1]....
        /*0100*/ 	.word	0x000005c0
        /*0104*/ 	.word	0x000000ff
        /*0108*/ 	.word	0x00000010
        /*010c*/ 	.short	0x0100
        /*010e*/ 	.byte	0x05
	.zero		1


	//   ....[2]....
        /*0110*/ 	.word	0x000005d0
        /*0114*/ 	.word	0x000000ff
        /*0118*/ 	.word	0x00000008
        /*011c*/ 	.short	0x0100
        /*011e*/ 	.byte	0x05
	.zero		1


	//   ....[3]....
        /*0120*/ 	.word	0x000005e0
        /*0124*/ 	.word	0x000000ff
        /*0128*/ 	.word	0x00000018
        /*012c*/ 	.short	0x0100
        /*012e*/ 	.byte	0x05
	.zero		1


	//   ....[4]....
        /*0130*/ 	.word	0x00000710
        /*0134*/ 	.word	0x000000ff
        /*0138*/ 	.word	0x00000020
        /*013c*/ 	.short	0x0100
        /*013e*/ 	.byte	0x07
	.zero		1


	//   ....[5]....
        /*0140*/ 	.word	0x00000720
        /*0144*/ 	.word	0x000000ff
        /*0148*/ 	.word	0x00000038
        /*014c*/ 	.short	0x0100
        /*014e*/ 	.byte	0x07
	.zero		1


	//   ....[6]....
        /*0150*/ 	.word	0x00000730
        /*0154*/ 	.word	0x000000ff
        /*0158*/ 	.word	0x00000028
        /*015c*/ 	.short	0x0100
        /*015e*/ 	.byte	0x07
	.zero		1


	//   ....[7]....
        /*0160*/ 	.word	0x00000740
        /*0164*/ 	.word	0x000000ff
        /*0168*/ 	.word	0x00000040
        /*016c*/ 	.short	0x0100
        /*016e*/ 	.byte	0x07
	.zero		1


	//   ....[8]....
        /*0170*/ 	.word	0x00000750
        /*0174*/ 	.word	0x000000ff
        /*0178*/ 	.word	0x00000030
        /*017c*/ 	.short	0x0100
        /*017e*/ 	.byte	0x07
	.zero		1


	//   ....[9]....
        /*0180*/ 	.word	0x00000760
        /*0184*/ 	.word	0x000000ff
        /*0188*/ 	.word	0x00000048
        /*018c*/ 	.short	0x0100
        /*018e*/ 	.byte	0x07
	.zero		1


	//   ....[10]....
        /*0190*/ 	.word	0x00000850
        /*0194*/ 	.word	0x000000ff
        /*0198*/ 	.word	0x00000050
        /*019c*/ 	.short	0x0100
        /*019e*/ 	.byte	0x05
	.zero		1


	//   ....[11]....
        /*01a0*/ 	.word	0x00000860
        /*01a4*/ 	.word	0x000000ff
        /*01a8*/ 	.word	0x00000058
        /*01ac*/ 	.short	0x0100
        /*01ae*/ 	.byte	0x05
	.zero		1


	//   ....[12]....
        /*01b0*/ 	.word	0x000009a0
        /*01b4*/ 	.word	0x000000ff
        /*01b8*/ 	.word	0x00000060
        /*01bc*/ 	.short	0x0100
        /*01be*/ 	.byte	0x05
	.zero		1


	//   ....[13]....
        /*01c0*/ 	.word	0x000009b0
        /*01c4*/ 	.word	0x000000ff
        /*01c8*/ 	.word	0x00000070
        /*01cc*/ 	.short	0x0100
        /*01ce*/ 	.byte	0x05
	.zero		1


	//   ....[14]....
        /*01d0*/ 	.word	0x000009c0
        /*01d4*/ 	.word	0x000000ff
        /*01d8*/ 	.word	0x00000068
        /*01dc*/ 	.short	0x0100
        /*01de*/ 	.byte	0x05
	.zero		1


	//   ....[15]....
        /*01e0*/ 	.word	0x000009d0
        /*01e4*/ 	.word	0x000000ff
        /*01e8*/ 	.word	0x00000078
        /*01ec*/ 	.short	0x0100
        /*01ee*/ 	.byte	0x05
	.zero		1


	//   ....[16]....
        /*01f0*/ 	.word	0x00000b00
        /*01f4*/ 	.word	0x000000ff
        /*01f8*/ 	.word	0x00000080
        /*01fc*/ 	.short	0x0100
        /*01fe*/ 	.byte	0x07
	.zero		1


	//   ....[17]....
        /*0200*/ 	.word	0x00000b10
        /*0204*/ 	.word	0x000000ff
        /*0208*/ 	.word	0x000000a0
        /*020c*/ 	.short	0x0100
        /*020e*/ 	.byte	0x07
	.zero		1


	//   ....[18]....
        /*0210*/ 	.word	0x00000b20
        /*0214*/ 	.word	0x000000ff
        /*0218*/ 	.word	0x00000088
        /*021c*/ 	.short	0x0100
        /*021e*/ 	.byte	0x07
	.zero		1


	//   ....[19]....
        /*0220*/ 	.word	0x00000b30
        /*0224*/ 	.word	0x000000ff
        /*0228*/ 	.word	0x000000a8
        /*022c*/ 	.short	0x0100
        /*022e*/ 	.byte	0x07
	.zero		1


	//   ....[20]....
        /*0230*/ 	.word	0x00000b40
        /*0234*/ 	.word	0x000000ff
        /*0238*/ 	.word	0x00000090
        /*023c*/ 	.short	0x0100
        /*023e*/ 	.byte	0x07
	.zero		1


	//   ....[21]....
        /*0240*/ 	.word	0x00000b50
        /*0244*/ 	.word	0x000000ff
        /*0248*/ 	.word	0x000000b0
        /*024c*/ 	.short	0x0100
        /*024e*/ 	.byte	0x07
	.zero		1


	//   ....[22]....
        /*0250*/ 	.word	0x00000b60
        /*0254*/ 	.word	0x000000ff
        /*0258*/ 	.word	0x00000098
        /*025c*/ 	.short	0x0100
        /*025e*/ 	.byte	0x07
	.zero		1


	//   ....[23]....
        /*0260*/ 	.word	0x00000b70
        /*0264*/ 	.word	0x000000ff
        /*0268*/ 	.word	0x000000b8
        /*026c*/ 	.short	0x0100
        /*026e*/ 	.byte	0x07
	.zero		1


	//   ....[24]....
        /*0270*/ 	.word	0x00000c60
        /*0274*/ 	.word	0x000000ff
        /*0278*/ 	.word	0x000000c0
        /*027c*/ 	.short	0x0100
        /*027e*/ 	.byte	0x05
	.zero		1


	//   ....[25]....
        /*0280*/ 	.word	0x00000c70
        /*0284*/ 	.word	0x000000ff
        /*0288*/ 	.word	0x000000d0
        /*028c*/ 	.short	0x0100
        /*028e*/ 	.byte	0x05
	.zero		1


	//   ....[26]....
        /*0290*/ 	.word	0x00000c80
        /*0294*/ 	.word	0x000000ff
        /*0298*/ 	.word	0x000000c8
        /*029c*/ 	.short	0x0100
        /*029e*/ 	.byte	0x05
	.zero		1


	//   ....[27]....
        /*02a0*/ 	.word	0x00000c90
        /*02a4*/ 	.word	0x000000ff
        /*02a8*/ 	.word	0x000000d8
        /*02ac*/ 	.short	0x0100
        /*02ae*/ 	.byte	0x05
	.zero		1


	//   ....[28]....
        /*02b0*/ 	.word	0x00001560
        /*02b4*/ 	.word	0x00000002
        /*02b8*/ 	.word	0x000000d0
        /*02bc*/ 	.short	0x010a
        /*02be*/ 	.byte	0xff
	.zero		1


	//   ....[29]....
        /*02c0*/ 	.word	0x00001590
        /*02c4*/ 	.word	0x00000002
        /*02c8*/ 	.word	0x000000c0
        /*02cc*/ 	.short	0x0101
        /*02ce*/ 	.byte	0xff
	.zero		1


	//   ....[30]....
        /*02d0*/ 	.word	0x00001660
        /*02d4*/ 	.word	0x000000ff
        /*02d8*/ 	.word	0x00000010
        /*02dc*/ 	.short	0x010a
        /*02de*/ 	.byte	0x08
	.zero		1


	//   ....[31]....
        /*02e0*/ 	.word	0x00001700
        /*02e4*/ 	.word	0x000000ff
        /*02e8*/ 	.word	0x00000010
        /*02ec*/ 	.short	0x010a
        /*02ee*/ 	.byte	0x21
	.zero		1


	//   ....[32]....
        /*02f0*/ 	.word	0x00001860
        /*02f4*/ 	.word	0x000000ff
        /*02f8*/ 	.word	0x00000010
        /*02fc*/ 	.short	0x010a
        /*02fe*/ 	.byte	0x08
	.zero		1


	//   ....[33]....
        /*0300*/ 	.word	0x00001950
        /*0304*/ 	.word	0x000000ff
        /*0308*/ 	.word	0x00000058
        /*030c*/ 	.short	0x0101
        /*030e*/ 	.byte	0x04
	.zero		1


	//   ....[34]....
        /*0310*/ 	.word	0x00001970
        /*0314*/ 	.word	0x000000ff
        /*0318*/ 	.word	0x00000010
        /*031c*/ 	.short	0x010a
        /*031e*/ 	.byte	0x08
	.zero		1


	//   ....[35]....
        /*0320*/ 	.word	0x000019f0
        /*0324*/ 	.word	0x000000ff
        /*0328*/ 	.word	0x00000010
        /*032c*/ 	.short	0x010a
        /*032e*/ 	.byte	0x11
	.zero		1


	//   ....[36]....
        /*0330*/ 	.word	0x00001b50
        /*0334*/ 	.word	0x000000ff
        /*0338*/ 	.word	0x00000010
        /*033c*/ 	.short	0x010a
        /*033e*/ 	.byte	0x08
	.zero		1


	//   ....[37]....
        /*0340*/ 	.word	0x00001c70
        /*0344*/ 	.word	0x00000002
        /*0348*/ 	.word	0x00000060
        /*034c*/ 	.short	0x010a
        /*034e*/ 	.byte	0xff
	.zero		1


	//   ....[38]....
        /*0350*/ 	.word	0x00001d30
        /*0354*/ 	.word	0x00000002
        /*0358*/ 	.word	0x00000000
        /*035c*/ 	.short	0x0101
        /*035e*/ 	.byte	0xff
	.zero		1


	//   ....[39]....
        /*0360*/ 	.word	0x00002290
        /*0364*/ 	.word	0x000000ff
        /*0368*/ 	.word	0x00000000
        /*036c*/ 	.short	0x010a
        /*036e*/ 	.byte	0x04
	.zero		1


	//   ....[40]....
        /*0370*/ 	.word	0x00002330
        /*0374*/ 	.word	0x00000000
        /*0378*/ 	.word	0x00000000
        /*037c*/ 	.short	0x010a
        /*037e*/ 	.byte	0xff
	.zero		1


	//   ....[41]....
        /*0380*/ 	.word	0x00002450
        /*0384*/ 	.word	0x00000000
        /*0388*/ 	.word	0x000000c0
        /*038c*/ 	.short	0x010a
        /*038e*/ 	.byte	0xff
	.zero		1


	//   ....[42]....
        /*0390*/ 	.word	0x000024c0
        /*0394*/ 	.word	0x00000000
        /*0398*/ 	.word	0x00000000
        /*039c*/ 	.short	0x0101
        /*039e*/ 	.byte	0xff
	.zero		1


	//   ....[43]....
        /*03a0*/ 	.word	0x000024e0
        /*03a4*/ 	.word	0x000000ff
        /*03a8*/ 	.word	0x00000070
        /*03ac*/ 	.short	0x010a
        /*03ae*/ 	.byte	0x05
	.zero		1


	//   ....[44]....
        /*03b0*/ 	.word	0x00002600
        /*03b4*/ 	.word	0x00000000
        /*03b8*/ 	.word	0x00000060
        /*03bc*/ 	.short	0x010a
        /*03be*/ 	.byte	0xff
	.zero		1


	//   ....[45]....
        /*03c0*/ 	.word	0x00002700
        /*03c4*/ 	.word	0x00000000
        /*03c8*/ 	.word	0x00000000
        /*03cc*/ 	.short	0x0101
        /*03ce*/ 	.byte	0xff
	.zero		1


	//   ....[46]....
        /*03d0*/ 	.word	0x00002790
        /*03d4*/ 	.word	0x000000ff
        /*03d8*/ 	.word	0x00000070
        /*03dc*/ 	.short	0x0106
        /*03de*/ 	.byte	0x05
	.zero		1


	//   ....[47]....
        /*03e0*/ 	.word	0x000027b0
        /*03e4*/ 	.word	0x000000ff
        /*03e8*/ 	.word	0x00000070
        /*03ec*/ 	.short	0x010a
        /*03ee*/ 	.byte	0x05
	.zero		1


	//   ....[48]....
        /*03f0*/ 	.word	0x00002840
        /*03f4*/ 	.word	0x000000ff
        /*03f8*/ 	.word	0x00000070
        /*03fc*/ 	.short	0x0106
        /*03fe*/ 	.byte	0x04
	.zero		1


	//   ....[49]....
        /*0400*/ 	.word	0x00002880
        /*0404*/ 	.word	0x00000000
        /*0408*/ 	.word	0x00000070
        /*040c*/ 	.short	0x010a
        /*040e*/ 	.byte	0xff
	.zero		1


	//   ....[50]....
        /*0410*/ 	.word	0x00002d80
        /*0414*/ 	.word	0x00000000
        /*0418*/ 	.word	0x00000060
        /*041c*/ 	.short	0x010a
        /*041e*/ 	.byte	0xff
	.zero		1


	//   ....[51]....
        /*0420*/ 	.word	0x00002e80
        /*0424*/ 	.word	0x00000003
        /*0428*/ 	.word	0x00000000
        /*042c*/ 	.short	0x0101
        /*042e*/ 	.byte	0xff
	.zero		1


	//   ....[52]....
        /*0430*/ 	.word	0x00002e90
        /*0434*/ 	.word	0x000000ff
        /*0438*/ 	.word	0x00000000
        /*043c*/ 	.short	0x010a
        /*043e*/ 	.byte	0x04
	.zero		1


	//   ....[53]....
        /*0440*/ 	.word	0x00002f10
        /*0444*/ 	.word	0x000000ff
        /*0448*/ 	.word	0x000000a0
        /*044c*/ 	.short	0x010a
        /*044e*/ 	.byte	0x08
	.zero		1


	//   ....[54]....
        /*0450*/ 	.word	0x00002ff0
        /*0454*/ 	.word	0x000000ff
        /*0458*/ 	.word	0x00000000
        /*045c*/ 	.short	0x010a
        /*045e*/ 	.byte	0x07
	.zero		1


	//   ....[55]....
        /*0460*/ 	.word	0x00003130
        /*0464*/ 	.word	0x000000ff
        /*0468*/ 	.word	0x00000000
        /*046c*/ 	.short	0x010a
        /*046e*/ 	.byte	0x04
	.zero		1


	//   ....[56]....
        /*0470*/ 	.word	0x00003320
        /*0474*/ 	.word	0x000000ff
        /*0478*/ 	.word	0x00000000
        /*047c*/ 	.short	0x010a
        /*047e*/ 	.byte	0x05
	.zero		1


	//   ....[57]....
        /*0480*/ 	.word	0x000033b0
        /*0484*/ 	.word	0x000000ff
        /*0488*/ 	.word	0x00000000
        /*048c*/ 	.short	0x010a
        /*048e*/ 	.byte	0x05
	.zero		1


	//   ....[58]....
        /*0490*/ 	.word	0x00003440
        /*0494*/ 	.word	0x000000ff
        /*0498*/ 	.word	0x00000000
        /*049c*/ 	.short	0x010a
        /*049e*/ 	.byte	0x05
	.zero		1


	//   ....[59]....
        /*04a0*/ 	.word	0x000034d0
        /*04a4*/ 	.word	0x000000ff
        /*04a8*/ 	.word	0x00000000
        /*04ac*/ 	.short	0x010a
        /*04ae*/ 	.byte	0x07
	.zero		1


	//   ....[60]....
        /*04b0*/ 	.word	0x00003900
        /*04b4*/ 	.word	0x00000000
        /*04b8*/ 	.word	0x00000060
        /*04bc*/ 	.short	0x010a
        /*04be*/ 	.byte	0xff
	.zero		1


	//   ....[61]....
        /*04c0*/ 	.word	0x000039c0
        /*04c4*/ 	.word	0x00000000
        /*04c8*/ 	.word	0x00000000
        /*04cc*/ 	.short	0x0101
        /*04ce*/ 	.byte	0xff
	.zero		1


	//   ....[62]....
        /*04d0*/ 	.word	0x00003ce0
        /*04d4*/ 	.word	0x000000ff
        /*04d8*/ 	.word	0x00000058
        /*04dc*/ 	.short	0x010a
        /*04de*/ 	.byte	0x07
	.zero		1


	//   ....[63]....
        /*04e0*/ 	.word	0x00003f00
        /*04e4*/ 	.word	0x000000ff
        /*04e8*/ 	.word	0x00000038
        /*04ec*/ 	.short	0x010a
        /*04ee*/ 	.byte	0x0f
	.zero		1


	//   ....[64]....
        /*04f0*/ 	.word	0x00004100
        /*04f4*/ 	.word	0x000000ff
        /*04f8*/ 	.word	0x00000020
        /*04fc*/ 	.short	0x010b
        /*04fe*/ 	.byte	0x0f
	.zero		1


	//   ....[65]....
        /*0500*/ 	.word	0x00004150
        /*0504*/ 	.word	0x000000ff
        /*0508*/ 	.word	0x00000000
        /*050c*/ 	.short	0x0101
        /*050e*/ 	.byte	0x10
	.zero		1


	//   ....[66]....
        /*0510*/ 	.word	0x00004190
        /*0514*/ 	.word	0x000000ff
        /*0518*/ 	.word	0x00000038
        /*051c*/ 	.short	0x010a
        /*051e*/ 	.byte	0x0d
	.zero		1


	//   ....[67]....
        /*0520*/ 	.word	0x000043d0
        /*0524*/ 	.word	0x000000ff
        /*0528*/ 	.word	0x00000020
        /*052c*/ 	.short	0x010b
        /*052e*/ 	.byte	0x0d
	.zero		1


	//   ....[68]....
        /*0530*/ 	.word	0x00004440
        /*0534*/ 	.word	0x000000ff
        /*0538*/ 	.word	0x00000000
        /*053c*/ 	.short	0x0101
        /*053e*/ 	.byte	0x0f
	.zero		1


	//   ....[69]....
        /*0540*/ 	.word	0x00004490
        /*0544*/ 	.word	0x000000ff
        /*0548*/ 	.word	0x00000000
        /*054c*/ 	.short	0x010a
        /*054e*/ 	.byte	0x04
	.zero		1


	//   ....[70]....
        /*0550*/ 	.word	0x00004520
        /*0554*/ 	.word	0x000000ff
        /*0558*/ 	.word	0x00000000
        /*055c*/ 	.short	0x010a
        /*055e*/ 	.byte	0x04
	.zero		1


	//   ....[71]....
        /*0560*/ 	.word	0x000045c0
        /*0564*/ 	.word	0x00000000
        /*0568*/ 	.word	0x00000000
        /*056c*/ 	.short	0x010a
        /*056e*/ 	.byte	0xff
	.zero		1


	//   ....[72]....
        /*0570*/ 	.word	0x00004930
        /*0574*/ 	.word	0x00000000
        /*0578*/ 	.word	0x00000060
        /*057c*/ 	.short	0x010a
        /*057e*/ 	.byte	0xff
	.zero		1


	//   ....[73]....
        /*0580*/ 	.word	0x00004a40
        /*0584*/ 	.word	0x00000000
        /*0588*/ 	.word	0x00000000
        /*058c*/ 	.short	0x0101
        /*058e*/ 	.byte	0xff
	.zero		1


	//   ....[74]....
        /*0590*/ 	.word	0x00005450
        /*0594*/ 	.word	0x00000002
        /*0598*/ 	.word	0x00000020
        /*059c*/ 	.short	0x010a
        /*059e*/ 	.byte	0xff
	.zero		1


	//   ....[75]....
        /*05a0*/ 	.word	0x00005490
        /*05a4*/ 	.word	0x0000002c
        /*05a8*/ 	.word	0x00000080
        /*05ac*/ 	.short	0x010a
        /*05ae*/ 	.byte	0xff
	.zero		1


	//   ....[76]....
        /*05b0*/ 	.word	0x00005580
        /*05b4*/ 	.word	0x00000002
        /*05b8*/ 	.word	0x00000020
        /*05bc*/ 	.short	0x010a
        /*05be*/ 	.byte	0xff
	.zero		1


	//   ....[77]....
        /*05c0*/ 	.word	0x00005710
        /*05c4*/ 	.word	0x0000002c
        /*05c8*/ 	.word	0x00000080
        /*05cc*/ 	.short	0x010a
        /*05ce*/ 	.byte	0xff
	.zero		1


	//   ....[78]....
        /*05d0*/ 	.word	0x00005ed0
        /*05d4*/ 	.word	0x00000000
        /*05d8*/ 	.word	0x00000000
        /*05dc*/ 	.short	0x0101
        /*05de*/ 	.byte	0xff
	.zero		1


	//   ....[79]....
        /*05e0*/ 	.word	0x00005ee0
        /*05e4*/ 	.word	0x00000002
        /*05e8*/ 	.word	0x00000020
        /*05ec*/ 	.short	0x010a
        /*05ee*/ 	.byte	0xff
	.zero		1


	//   ....[80]....
        /*05f0*/ 	.word	0x00005fa0
        /*05f4*/ 	.word	0x00000002
        /*05f8*/ 	.word	0x00000020
        /*05fc*/ 	.short	0x010a
        /*05fe*/ 	.byte	0xff
	.zero		1


	//   ....[81]....
        /*0600*/ 	.word	0x000062d0
        /*0604*/ 	.word	0x000000ff
        /*0608*/ 	.word	0x00000000
        /*060c*/ 	.short	0x0101
        /*060e*/ 	.byte	0x05
	.zero		1


	//   ....[82]....
        /*0610*/ 	.word	0x00006890
        /*0614*/ 	.word	0x00000000
        /*0618*/ 	.word	0x00000000
        /*061c*/ 	.short	0x0101
        /*061e*/ 	.byte	0xff
	.zero		1


	//   ....[83]....
        /*0620*/ 	.word	0x00006b00
        /*0624*/ 	.word	0x000000ff
        /*0628*/ 	.word	0x00000000
        /*062c*/ 	.short	0x0101
        /*062e*/ 	.byte	0x04
	.zero		1


	//   ....[84]....
        /*0630*/ 	.word	0x00006b20
        /*0634*/ 	.word	0x00000002
        /*0638*/ 	.word	0x000000d0
        /*063c*/ 	.short	0x010a
        /*063e*/ 	.byte	0xff
	.zero		1


	//   ....[85]....
        /*0640*/ 	.word	0x00006b80
        /*0644*/ 	.word	0x00000002
        /*0648*/ 	.word	0x00000010
        /*064c*/ 	.short	0x010a
        /*064e*/ 	.byte	0xff
	.zero		1


	//   ....[86]....
        /*0650*/ 	.word	0x00006be0
        /*0654*/ 	.word	0x00000002
        /*0658*/ 	.word	0x00000010
        /*065c*/ 	.short	0x010a
        /*065e*/ 	.byte	0xff
	.zero		1


	//   ....[87]....
        /*0660*/ 	.word	0x00006c30
        /*0664*/ 	.word	0x00000002
        /*0668*/ 	.word	0x00000060
        /*066c*/ 	.short	0x010a
        /*066e*/ 	.byte	0xff
	.zero		1


	//   ....[88]....
        /*0670*/ 	.word	0x00006c90
        /*0674*/ 	.word	0x00000000
        /*0678*/ 	.word	0x00000000
        /*067c*/ 	.short	0x010a
        /*067e*/ 	.byte	0xff
	.zero		1


	//   ....[89]....
        /*0680*/ 	.word	0x00006ce0
        /*0684*/ 	.word	0x00000000
        /*0688*/ 	.word	0x000000c0
        /*068c*/ 	.short	0x010a
        /*068e*/ 	.byte	0xff
	.zero		1


	//   ....[90]....
        /*0690*/ 	.word	0x00006d40
        /*0694*/ 	.word	0x00000000
        /*0698*/ 	.word	0x00000070
        /*069c*/ 	.short	0x010a
        /*069e*/ 	.byte	0xff
	.zero		1


	//   ....[91]....
        /*06a0*/ 	.word	0x00006d90
        /*06a4*/ 	.word	0x00000000
        /*06a8*/ 	.word	0x00000060
        /*06ac*/ 	.short	0x010a
        /*06ae*/ 	.byte	0xff
	.zero		1


	//   ....[92]....
        /*06b0*/ 	.word	0x00006df0
        /*06b4*/ 	.word	0x00000000
        /*06b8*/ 	.word	0x00000070
        /*06bc*/ 	.short	0x010a
        /*06be*/ 	.byte	0xff
	.zero		1


	//   ....[93]....
        /*06c0*/ 	.word	0x00006e40
        /*06c4*/ 	.word	0x00000000
        /*06c8*/ 	.word	0x00000060
        /*06cc*/ 	.short	0x010a
        /*06ce*/ 	.byte	0xff
	.zero		1


	//   ....[94]....
        /*06d0*/ 	.word	0x00006ea0
        /*06d4*/ 	.word	0x00000002
        /*06d8*/ 	.word	0x000000a0
        /*06dc*/ 	.short	0x010a
        /*06de*/ 	.byte	0xff
	.zero		1


	//   ....[95]....
        /*06e0*/ 	.word	0x00006f00
        /*06e4*/ 	.word	0x00000000
        /*06e8*/ 	.word	0x00000000
        /*06ec*/ 	.short	0x010a
        /*06ee*/ 	.byte	0xff
	.zero		1


	//   ....[96]....
        /*06f0*/ 	.word	0x00006f60
        /*06f4*/ 	.word	0x00000000
        /*06f8*/ 	.word	0x00000000
        /*06fc*/ 	.short	0x010a
        /*06fe*/ 	.byte	0xff
	.zero		1


	//   ....[97]....
        /*0700*/ 	.word	0x00006fc0
        /*0704*/ 	.word	0x00000000
        /*0708*/ 	.word	0x00000000
        /*070c*/ 	.short	0x010a
        /*070e*/ 	.byte	0xff
	.zero		1


	//   ....[98]....
        /*0710*/ 	.word	0x00007020
        /*0714*/ 	.word	0x00000000
        /*0718*/ 	.word	0x00000000
        /*071c*/ 	.short	0x010a
        /*071e*/ 	.byte	0xff
	.zero		1


	//   ....[99]....
        /*0720*/ 	.word	0x00007080
        /*0724*/ 	.word	0x00000000
        /*0728*/ 	.word	0x00000000
        /*072c*/ 	.short	0x010a
        /*072e*/ 	.byte	0xff
	.zero		1


	//   ....[100]....
        /*0730*/ 	.word	0x000070d0
        /*0734*/ 	.word	0x00000000
        /*0738*/ 	.word	0x00000060
        /*073c*/ 	.short	0x010a
        /*073e*/ 	.byte	0xff
	.zero		1


	//   ....[101]....
        /*0740*/ 	.word	0x00007130
        /*0744*/ 	.word	0x00000000
        /*0748*/ 	.word	0x00000058
        /*074c*/ 	.short	0x010a
        /*074e*/ 	.byte	0xff
	.zero		1


	//   ....[102]....
        /*0750*/ 	.word	0x00007190
        /*0754*/ 	.word	0x00000000
        /*0758*/ 	.word	0x00000038
        /*075c*/ 	.short	0x010a
        /*075e*/ 	.byte	0xff
	.zero		1


	//   ....[103]....
        /*0760*/ 	.word	0x000071f0
        /*0764*/ 	.word	0x00000000
        /*0768*/ 	.word	0x00000038
        /*076c*/ 	.short	0x010a
        /*076e*/ 	.byte	0xff
	.zero		1


	//   ....[104]....
        /*0770*/ 	.word	0x00007250
        /*0774*/ 	.word	0x00000000
        /*0778*/ 	.word	0x00000000
        /*077c*/ 	.short	0x010a
        /*077e*/ 	.byte	0xff
	.zero		1


	//   ....[105]....
        /*0780*/ 	.word	0x000072b0
        /*0784*/ 	.word	0x00000000
        /*0788*/ 	.word	0x00000000
        /*078c*/ 	.short	0x010a
        /*078e*/ 	.byte	0xff
	.zero		1


	//   ....[106]....
        /*0790*/ 	.word	0x00007300
        /*0794*/ 	.word	0x00000000
        /*0798*/ 	.word	0x00000060
        /*079c*/ 	.short	0x010a
        /*079e*/ 	.byte	0xff
	.zero		1


	//   ....[107]....
        /*07a0*/ 	.word	0x00007350
        /*07a4*/ 	.word	0x00000002
        /*07a8*/ 	.word	0x00000020
        /*07ac*/ 	.short	0x010a
        /*07ae*/ 	.byte	0xff
	.zero		1


	//   ....[108]....
        /*07b0*/ 	.word	0x000073a0
        /*07b4*/ 	.word	0x0000002c
        /*07b8*/ 	.word	0x00000080
        /*07bc*/ 	.short	0x010a
        /*07be*/ 	.byte	0xff
	.zero		1


	//   ....[109]....
        /*07c0*/ 	.word	0x000073f0
        /*07c4*/ 	.word	0x00000002
        /*07c8*/ 	.word	0x00000020
        /*07cc*/ 	.short	0x010a
        /*07ce*/ 	.byte	0xff
	.zero		1


	//----- nvinfo : EIATTR_NUM_MBARRIERS
	.align		4
.L_47:
        /*07d0*/ 	.byte	0x03, 0x38
        /*07d2*/ 	.short	0x001c


	//----- nvinfo : EIATTR_EXIT_INSTR_OFFSETS
	.align		4
        /*07d4*/ 	.byte	0x04, 0x1c
        /*07d6*/ 	.short	(.L_49 - .L_48)


	//   ....[0]....
.L_48:
        /*07d8*/ 	.word	0x00002360


	//   ....[1]....
        /*07dc*/ 	.word	0x00002850


	//   ....[2]....
        /*07e0*/ 	.word	0x000028b0


	//   ....[3]....
        /*07e4*/ 	.word	0x00003730


	//   ....[4]....
        /*07e8*/ 	.word	0x000045f0


	//   ....[5]....
        /*07ec*/ 	.word	0x00004630


	//   ....[6]....
        /*07f0*/ 	.word	0x000069f0


	//   ....[7]....
        /*07f4*/ 	.word	0x00006a70


	//   ....[8]....
        /*07f8*/ 	.word	0x00006aa0


	//   ....[9]....
        /*07fc*/ 	.word	0x00006b10


	//----- nvinfo : EIATTR_MAX_THREADS
	.align		4
.L_49:
        /*0800*/ 	.byte	0x04, 0x05
        /*0802*/ 	.short	(.L_51 - .L_50)
.L_50:
        /*0804*/ 	.word	0x00000100
        /*0808*/ 	.word	0x00000001
        /*080c*/ 	.word	0x00000001


	//----- nvinfo : EIATTR_CRS_STACK_SIZE
	.align		4
.L_51:
        /*0810*/ 	.byte	0x04, 0x1e
        /*0812*/ 	.short	(.L_53 - .L_52)
.L_52:
        /*0814*/ 	.word	0x00000000


	//----- nvinfo : EIATTR_CBANK_PARAM_SIZE
	.align		4
.L_53:
        /*0818*/ 	.byte	0x03, 0x19
        /*081a*/ 	.short	0x0800


	//----- nvinfo : EIATTR_PARAM_CBANK
	.align		4
        /*081c*/ 	.byte	0x04, 0x0a
        /*081e*/ 	.short	(.L_55 - .L_54)
	.align		4
.L_54:
        /*0820*/ 	.word	index@(.nv.constant0._ZN7cutlass13device_kernelINS_4gemm6kernel13GemmUniversalIN4cute5tupleIJiiiiEEENS1_10collective13CollectiveMmaINS1_35MainloopSm100TmaUmmaWarpSpecializedILi2ELi2ELi4ENS5_IJNS4_1CILi1EEESB_SB_EEEEENS5_IJNSA_ILi64EEESE_NSA_ILi32EEEEEENS_6half_tENS5_IJlSB_lEEESH_SI_NS4_8TiledMMAINS4_8MMA_AtomIJNS4_20SM100_MMA_F16BF16_SSISH_SH_fLi64ELi64ELNS4_4UMMA5MajorE0ELSN_0ELNSM_7ScaleInE0ELSO_0EEEEEENS4_6LayoutISC_NS5_IJNSA_ILi0EEESS_SS_EEEEENS5_IJNS4_10UnderscoreESV_SV_EEEEENS4_13SM90_TMA_LOADENS4_14ComposedLayoutINS4_7SwizzleILi2ELi4ELi3EEENS4_18smem_ptr_flag_bitsILi16EEENSR_INS5_IJNSA_ILi8EEESF_EEENS5_IJSF_SB_EEEEEEEvNS4_8identityESY_S18_vS19_EENS_8epilogue10collective18CollectiveEpilogueINS1B_23Sm100TmaWarpSpecializedILi3ELi2ELi16ELb1ELb0EEEJSG_NS5_IJNSR_ISE_SB_EENSR_ISF_SB_EEEEESH_SI_SH_SI_NS1B_6fusion15FusionCallbacksIS1F_NS1J_17LinearCombinationISH_fSH_fLNS_15FloatRoundStyleE2EEESG_S1I_JEEENS4_5SM1004TMEM4LOAD26SM100_TMEM_LOAD_16dp256b4xESY_S18_NS4_17SM75_U32x4_LDSM_NENS4_14SM90_TMA_STOREES18_NS4_17SM90_U32x4_STSM_NENS4_39AutoVectorizingCopyWithAssumedAlignmentILi128EEEEEEvvEEEEvNT_6ParamsE)
        /*0824*/ 	.short	0x0380
        /*0826*/ 	.short	0x0800


	//----- nvinfo : EIATTR_SW_WAR
	.align		4
.L_55:
        /*0828*/ 	.byte	0x04, 0x36
        /*082a*/ 	.short	(.L_57 - .L_56)
.L_56:
        /*082c*/ 	.word	0x00000008
.L_57:


//--------------------- .nv.callgraph             --------------------------
	.section	.nv.callgraph,"",@"SHT_CUDA_CALLGRAPH"
	.align	4
	.sectionentsize	8
	.align		4
        /*0000*/ 	.word	0x00000000
	.align		4
        /*0004*/ 	.word	0xffffffff
	.align		4
        /*0008*/ 	.word	index@(_ZN7cutlass13device_kernelINS_4gemm6kernel13GemmUniversalIN4cute5tupleIJiiiiEEENS1_10collective13CollectiveMmaINS1_35MainloopSm100TmaUmmaWarpSpecializedILi2ELi2ELi4ENS5_IJNS4_1CILi1EEESB_SB_EEEEENS5_IJNSA_ILi64EEESE_NSA_ILi32EEEEEENS_6half_tENS5_IJlSB_lEEESH_SI_NS4_8TiledMMAINS4_8MMA_AtomIJNS4_20SM100_MMA_F16BF16_SSISH_SH_fLi64ELi64ELNS4_4UMMA5MajorE0ELSN_0ELNSM_7ScaleInE0ELSO_0EEEEEENS4_6LayoutISC_NS5_IJNSA_ILi0EEESS_SS_EEEEENS5_IJNS4_10UnderscoreESV_SV_EEEEENS4_13SM90_TMA_LOADENS4_14ComposedLayoutINS4_7SwizzleILi2ELi4ELi3EEENS4_18smem_ptr_flag_bitsILi16EEENSR_INS5_IJNSA_ILi8EEESF_EEENS5_IJSF_SB_EEEEEEEvNS4_8identityESY_S18_vS19_EENS_8epilogue10collective18CollectiveEpilogueINS1B_23Sm100TmaWarpSpecializedILi3ELi2ELi16ELb1ELb0EEEJSG_NS5_IJNSR_ISE_SB_EENSR_ISF_SB_EEEEESH_SI_SH_SI_NS1B_6fusion15FusionCallbacksIS1F_NS1J_17LinearCombinationISH_fSH_fLNS_15FloatRoundStyleE2EEESG_S1I_JEEENS4_5SM1004TMEM4LOAD26SM100_TMEM_LOAD_16dp256b4xESY_S18_NS4_17SM75_U32x4_LDSM_NENS4_14SM90_TMA_STOREES18_NS4_17SM90_U32x4_STSM_NENS4_39AutoVectorizingCopyWithAssumedAlignmentILi128EEEEEEvvEEEEvNT_6ParamsE)
	.align		4
        /*000c*/ 	.word	index@(__assertfail)
	.align		4
        /*0010*/ 	.word	0x00000000
	.align		4
        /*0014*/ 	.word	0xfffffffe
	.align		4
        /*0018*/ 	.word	0x00000000
	.align		4
        /*001c*/ 	.word	0xfffffffd
	.align		4
        /*0020*/ 	.word	0x00000000
	.align		4
        /*0024*/ 	.word	0xfffffffc


//--------------------- .nv.constant4             --------------------------
	.section	.nv.constant4,"a",@progbits
	.align	8
	.align		8
.nv.constant4:
        /*0000*/ 	.dword	__assertfail
	.align		8
        /*0008*/ 	.dword	__unnamed_1
	.align		8
        /*0010*/ 	.dword	__unnamed_2
	.align		8
        /*0018*/ 	.dword	_ZN40_INTERNAL_616e40d8_4_k_cu_4d44f35c_202494cuda3std3__45__cpo5beginE
	.align		8
        /*0020*/ 	.dword	_ZN40_INTERNAL_616e40d8_4_k_cu_4d44f35c_202494cuda3std3__45__cpo3endE
	.align		8
        /*0028*/ 	.dword	_ZN40_INTERNAL_616e40d8_4_k_cu_4d44f35c_202494cuda3std3__45__cpo6cbeginE
	.align		8
        /*0030*/ 	.dword	_ZN40_INTERNAL_616e40d8_4_k_cu_4d44f35c_202494cuda3std3__45__cpo4cendE
	.align		8
        /*0038*/ 	.dword	_ZN40_INTERNAL_616e40d8_4_k_cu_4d44f35c_202494cuda3std3__442_GLOBAL__N__616e40d8_4_k_cu_4d44f35c_202496ignoreE
	.align		8
        /*0040*/ 	.dword	_ZN40_INTERNAL_616e40d8_4_k_cu_4d44f35c_202494cuda3std3__419piecewise_constructE
	.align		8
        /*0048*/ 	.dword	_ZN40_INTERNAL_616e40d8_4_k_cu_4d44f35c_202494cuda3std3__48in_placeE
	.align		8
        /*0050*/ 	.dword	_ZN40_INTERNAL_616e40d8_4_k_cu_4d44f35c_202494cuda3std6ranges3__45__cpo4swapE
	.align		8
        /*0058*/ 	.dword	_ZN40_INTERNAL_616e40d8_4_k_cu_4d44f35c_202494cuda3std6ranges3__45__cpo9iter_moveE
	.align		8
        /*0060*/ 	.dword	_ZN40_INTERNAL_616e40d8_4_k_cu_4d44f35c_202494cute7productE
	.align		8
        /*0068*/ 	.dword	_ZN40_INTERNAL_616e40d8_4_k_cu_4d44f35c_202494cute1_E
	.align		8
        /*0070*/ 	.dword	$str$25
	.align		8
        /*0078*/ 	.dword	$str$26
	.align		8
        /*0080*/ 	.dword	$str$27
	.align		8
        /*0088*/ 	.dword	$str$28


//--------------------- .text._ZN7cutlass13device_kernelINS_4gemm6kernel13GemmUniversalIN4cute5tupleIJiiiiEEENS1_10collective13CollectiveMmaINS1_35MainloopSm100TmaUmmaWarpSpecializedILi2ELi2ELi4ENS5_IJNS4_1CILi1EEESB_SB_EEEEENS5_IJNSA_ILi64EEESE_NSA_ILi32EEEEEENS_6half_tENS5_IJlSB_lEEESH_SI_NS4_8TiledMMAINS4_8MMA_AtomIJNS4_20SM100_MMA_F16BF16_SSISH_SH_fLi64ELi64ELNS4_4UMMA5MajorE0ELSN_0ELNSM_7ScaleInE0ELSO_0EEEEEENS4_6LayoutISC_NS5_IJNSA_ILi0EEESS_SS_EEEEENS5_IJNS4_10UnderscoreESV_SV_EEEEENS4_13SM90_TMA_LOADENS4_14ComposedLayoutINS4_7SwizzleILi2ELi4ELi3EEENS4_18smem_ptr_flag_bitsILi16EEENSR_INS5_IJNSA_ILi8EEESF_EEENS5_IJSF_SB_EEEEEEEvNS4_8identityESY_S18_vS19_EENS_8epilogue10collective18CollectiveEpilogueINS1B_23Sm100TmaWarpSpecializedILi3ELi2ELi16ELb1ELb0EEEJSG_NS5_IJNSR_ISE_SB_EENSR_ISF_SB_EEEEESH_SI_SH_SI_NS1B_6fusion15FusionCallbacksIS1F_NS1J_17LinearCombinationISH_fSH_fLNS_15FloatRoundStyleE2EEESG_S1I_JEEENS4_5SM1004TMEM4LOAD26SM100_TMEM_LOAD_16dp256b4xESY_S18_NS4_17SM75_U32x4_LDSM_NENS4_14SM90_TMA_STOREES18_NS4_17SM90_U32x4_STSM_NENS4_39AutoVectorizingCopyWithAssumedAlignmentILi128EEEEEEvvEEEEvNT_6ParamsE --------------------------
	.section	.text._ZN7cutlass13device_kernelINS_4gemm6kernel13GemmUniversalIN4cute5tupleIJiiiiEEENS1_10collective13CollectiveMmaINS1_35MainloopSm100TmaUmmaWarpSpecializedILi2ELi2ELi4ENS5_IJNS4_1CILi1EEESB_SB_EEEEENS5_IJNSA_ILi64EEESE_NSA_ILi32EEEEEENS_6half_tENS5_IJlSB_lEEESH_SI_NS4_8TiledMMAINS4_8MMA_AtomIJNS4_20SM100_MMA_F16BF16_SSISH_SH_fLi64ELi64ELNS4_4UMMA5MajorE0ELSN_0ELNSM_7ScaleInE0ELSO_0EEEEEENS4_6LayoutISC_NS5_IJNSA_ILi0EEESS_SS_EEEEENS5_IJNS4_10UnderscoreESV_SV_EEEEENS4_13SM90_TMA_LOADENS4_14ComposedLayoutINS4_7SwizzleILi2ELi4ELi3EEENS4_18smem_ptr_flag_bitsILi16EEENSR_INS5_IJNSA_ILi8EEESF_EEENS5_IJSF_SB_EEEEEEEvNS4_8identityESY_S18_vS19_EENS_8epilogue10collective18CollectiveEpilogueINS1B_23Sm100TmaWarpSpecializedILi3ELi2ELi16ELb1ELb0EEEJSG_NS5_IJNSR_ISE_SB_EENSR_ISF_SB_EEEEESH_SI_SH_SI_NS1B_6fusion15FusionCallbacksIS1F_NS1J_17LinearCombinationISH_fSH_fLNS_15FloatRoundStyleE2EEESG_S1I_JEEENS4_5SM1004TMEM4LOAD26SM100_TMEM_LOAD_16dp256b4xESY_S18_NS4_17SM75_U32x4_LDSM_NENS4_14SM90_TMA_STOREES18_NS4_17SM90_U32x4_STSM_NENS4_39AutoVectorizingCopyWithAssumedAlignmentILi128EEEEEEvvEEEEvNT_6ParamsE,"ax",@progbits
	.align	128
.text._ZN7cutlass13device_kernelINS_4gemm6kernel13GemmUniversalIN4cute5tupleIJiiiiEEENS1_10collective13CollectiveMmaINS1_35MainloopSm100TmaUmmaWarpSpecializedILi2ELi2ELi4ENS5_IJNS4_1CILi1EEESB_SB_EEEEENS5_IJNSA_ILi64EEESE_NSA_ILi32EEEEEENS_6half_tENS5_IJlSB_lEEESH_SI_NS4_8TiledMMAINS4_8MMA_AtomIJNS4_20SM100_MMA_F16BF16_SSISH_SH_fLi64ELi64ELNS4_4UMMA5MajorE0ELSN_0ELNSM_7ScaleInE0ELSO_0EEEEEENS4_6LayoutISC_NS5_IJNSA_ILi0EEESS_SS_EEEEENS5_IJNS4_10UnderscoreESV_SV_EEEEENS4_13SM90_TMA_LOADENS4_14ComposedLayoutINS4_7SwizzleILi2ELi4ELi3EEENS4_18smem_ptr_flag_bitsILi16EEENSR_INS5_IJNSA_ILi8EEESF_EEENS5_IJSF_SB_EEEEEEEvNS4_8identityESY_S18_vS19_EENS_8epilogue10collective18CollectiveEpilogueINS1B_23Sm100TmaWarpSpecializedILi3ELi2ELi16ELb1ELb0EEEJSG_NS5_IJNSR_ISE_SB_EENSR_ISF_SB_EEEEESH_SI_SH_SI_NS1B_6fusion15FusionCallbacksIS1F_NS1J_17LinearCombinationISH_fSH_fLNS_15FloatRoundStyleE2EEESG_S1I_JEEENS4_5SM1004TMEM4LOAD26SM100_TMEM_LOAD_16dp256b4xESY_S18_NS4_17SM75_U32x4_LDSM_NENS4_14SM90_TMA_STOREES18_NS4_17SM90_U32x4_STSM_NENS4_39AutoVectorizingCopyWithAssumedAlignmentILi128EEEEEEvvEEEEvNT_6ParamsE:
        .type           _ZN7cutlass13device_kernelINS_4gemm6kernel13GemmUniversalIN4cute5tupleIJiiiiEEENS1_10collective13CollectiveMmaINS1_35MainloopSm100TmaUmmaWarpSpecializedILi2ELi2ELi4ENS5_IJNS4_1CILi1EEESB_SB_EEEEENS5_IJNSA_ILi64EEESE_NSA_ILi32EEEEEENS_6half_tENS5_IJlSB_lEEESH_SI_NS4_8TiledMMAINS4_8MMA_AtomIJNS4_20SM100_MMA_F16BF16_SSISH_SH_fLi64ELi64ELNS4_4UMMA5MajorE0ELSN_0ELNSM_7ScaleInE0ELSO_0EEEEEENS4_6LayoutISC_NS5_IJNSA_ILi0EEESS_SS_EEEEENS5_IJNS4_10UnderscoreESV_SV_EEEEENS4_13SM90_TMA_LOADENS4_14ComposedLayoutINS4_7SwizzleILi2ELi4ELi3EEENS4_18smem_ptr_flag_bitsILi16EEENSR_INS5_IJNSA_ILi8EEESF_EEENS5_IJSF_SB_EEEEEEEvNS4_8identityESY_S18_vS19_EENS_8epilogue10collective18CollectiveEpilogueINS1B_23Sm100TmaWarpSpecializedILi3ELi2ELi16ELb1ELb0EEEJSG_NS5_IJNSR_ISE_SB_EENSR_ISF_SB_EEEEESH_SI_SH_SI_NS1B_6fusion15FusionCallbacksIS1F_NS1J_17LinearCombinationISH_fSH_fLNS_15FloatRoundStyleE2EEESG_S1I_JEEENS4_5SM1004TMEM4LOAD26SM100_TMEM_LOAD_16dp256b4xESY_S18_NS4_17SM75_U32x4_LDSM_NENS4_14SM90_TMA_STOREES18_NS4_17SM90_U32x4_STSM_NENS4_39AutoVectorizingCopyWithAssumedAlignmentILi128EEEEEEvvEEEEvNT_6ParamsE,@function
        .size           _ZN7cutlass13device_kernelINS_4gemm6kernel13GemmUniversalIN4cute5tupleIJiiiiEEENS1_10collective13CollectiveMmaINS1_35MainloopSm100TmaUmmaWarpSpecializedILi2ELi2ELi4ENS5_IJNS4_1CILi1EEESB_SB_EEEEENS5_IJNSA_ILi64EEESE_NSA_ILi32EEEEEENS_6half_tENS5_IJlSB_lEEESH_SI_NS4_8TiledMMAINS4_8MMA_AtomIJNS4_20SM100_MMA_F16BF16_SSISH_SH_fLi64ELi64ELNS4_4UMMA5MajorE0ELSN_0ELNSM_7ScaleInE0ELSO_0EEEEEENS4_6LayoutISC_NS5_IJNSA_ILi0EEESS_SS_EEEEENS5_IJNS4_10UnderscoreESV_SV_EEEEENS4_13SM90_TMA_LOADENS4_14ComposedLayoutINS4_7SwizzleILi2ELi4ELi3EEENS4_18smem_ptr_flag_bitsILi16EEENSR_INS5_IJNSA_ILi8EEESF_EEENS5_IJSF_SB_EEEEEEEvNS4_8identityESY_S18_vS19_EENS_8epilogue10collective18CollectiveEpilogueINS1B_23Sm100TmaWarpSpecializedILi3ELi2ELi16ELb1ELb0EEEJSG_NS5_IJNSR_ISE_SB_EENSR_ISF_SB_EEEEESH_SI_SH_SI_NS1B_6fusion15FusionCallbacksIS1F_NS1J_17LinearCombinationISH_fSH_fLNS_15FloatRoundStyleE2EEESG_S1I_JEEENS4_5SM1004TMEM4LOAD26SM100_TMEM_LOAD_16dp256b4xESY_S18_NS4_17SM75_U32x4_LDSM_NENS4_14SM90_TMA_STOREES18_NS4_17SM90_U32x4_STSM_NENS4_39AutoVectorizingCopyWithAssumedAlignmentILi128EEEEEEvvEEEEvNT_6ParamsE,(.L_x_148 - _ZN7cutlass13device_kernelINS_4gemm6kernel13GemmUniversalIN4cute5tupleIJiiiiEEENS1_10collective13CollectiveMmaINS1_35MainloopSm100TmaUmmaWarpSpecializedILi2ELi2ELi4ENS5_IJNS4_1CILi1EEESB_SB_EEEEENS5_IJNSA_ILi64EEESE_NSA_ILi32EEEEEENS_6half_tENS5_IJlSB_lEEESH_SI_NS4_8TiledMMAINS4_8MMA_AtomIJNS4_20SM100_MMA_F16BF16_SSISH_SH_fLi64ELi64ELNS4_4UMMA5MajorE0ELSN_0ELNSM_7ScaleInE0ELSO_0EEEEEENS4_6LayoutISC_NS5_IJNSA_ILi0EEESS_SS_EEEEENS5_IJNS4_10UnderscoreESV_SV_EEEEENS4_13SM90_TMA_LOADENS4_14ComposedLayoutINS4_7SwizzleILi2ELi4ELi3EEENS4_18smem_ptr_flag_bitsILi16EEENSR_INS5_IJNSA_ILi8EEESF_EEENS5_IJSF_SB_EEEEEEEvNS4_8identityESY_S18_vS19_EENS_8epilogue10collective18CollectiveEpilogueINS1B_23Sm100TmaWarpSpecializedILi3ELi2ELi16ELb1ELb0EEEJSG_NS5_IJNSR_ISE_SB_EENSR_ISF_SB_EEEEESH_SI_SH_SI_NS1B_6fusion15FusionCallbacksIS1F_NS1J_17LinearCombinationISH_fSH_fLNS_15FloatRoundStyleE2EEESG_S1I_JEEENS4_5SM1004TMEM4LOAD26SM100_TMEM_LOAD_16dp256b4xESY_S18_NS4_17SM75_U32x4_LDSM_NENS4_14SM90_TMA_STOREES18_NS4_17SM90_U32x4_STSM_NENS4_39AutoVectorizingCopyWithAssumedAlignmentILi128EEEEEEvvEEEEvNT_6ParamsE)
        .other          _ZN7cutlass13device_kernelINS_4gemm6kernel13GemmUniversalIN4cute5tupleIJiiiiEEENS1_10collective13CollectiveMmaINS1_35MainloopSm100TmaUmmaWarpSpecializedILi2ELi2ELi4ENS5_IJNS4_1CILi1EEESB_SB_EEEEENS5_IJNSA_ILi64EEESE_NSA_ILi32EEEEEENS_6half_tENS5_IJlSB_lEEESH_SI_NS4_8TiledMMAINS4_8MMA_AtomIJNS4_20SM100_MMA_F16BF16_SSISH_SH_fLi64ELi64ELNS4_4UMMA5MajorE0ELSN_0ELNSM_7ScaleInE0ELSO_0EEEEEENS4_6LayoutISC_NS5_IJNSA_ILi0EEESS_SS_EEEEENS5_IJNS4_10UnderscoreESV_SV_EEEEENS4_13SM90_TMA_LOADENS4_14ComposedLayoutINS4_7SwizzleILi2ELi4ELi3EEENS4_18smem_ptr_flag_bitsILi16EEENSR_INS5_IJNSA_ILi8EEESF_EEENS5_IJSF_SB_EEEEEEEvNS4_8identityESY_S18_vS19_EENS_8epilogue10collective18CollectiveEpilogueINS1B_23Sm100TmaWarpSpecializedILi3ELi2ELi16ELb1ELb0EEEJSG_NS5_IJNSR_ISE_SB_EENSR_ISF_SB_EEEEESH_SI_SH_SI_NS1B_6fusion15FusionCallbacksIS1F_NS1J_17LinearCombinationISH_fSH_fLNS_15FloatRoundStyleE2EEESG_S1I_JEEENS4_5SM1004TMEM4LOAD26SM100_TMEM_LOAD_16dp256b4xESY_S18_NS4_17SM75_U32x4_LDSM_NENS4_14SM90_TMA_STOREES18_NS4_17SM90_U32x4_STSM_NENS4_39AutoVectorizingCopyWithAssumedAlignmentILi128EEEEEEvvEEEEvNT_6ParamsE,@"STO_CUDA_ENTRY STV_DEFAULT"
_ZN7cutlass13device_kernelINS_4gemm6kernel13GemmUniversalIN4cute5tupleIJiiiiEEENS1_10collective13CollectiveMmaINS1_35MainloopSm100TmaUmmaWarpSpecializedILi2ELi2ELi4ENS5_IJNS4_1CILi1EEESB_SB_EEEEENS5_IJNSA_ILi64EEESE_NSA_ILi32EEEEEENS_6half_tENS5_IJlSB_lEEESH_SI_NS4_8TiledMMAINS4_8MMA_AtomIJNS4_20SM100_MMA_F16BF16_SSISH_SH_fLi64ELi64ELNS4_4UMMA5MajorE0ELSN_0ELNSM_7ScaleInE0ELSO_0EEEEEENS4_6LayoutISC_NS5_IJNSA_ILi0EEESS_SS_EEEEENS5_IJNS4_10UnderscoreESV_SV_EEEEENS4_13SM90_TMA_LOADENS4_14ComposedLayoutINS4_7SwizzleILi2ELi4ELi3EEENS4_18smem_ptr_flag_bitsILi16EEENSR_INS5_IJNSA_ILi8EEESF_EEENS5_IJSF_SB_EEEEEEEvNS4_8identityESY_S18_vS19_EENS_8epilogue10collective18CollectiveEpilogueINS1B_23Sm100TmaWarpSpecializedILi3ELi2ELi16ELb1ELb0EEEJSG_NS5_IJNSR_ISE_SB_EENSR_ISF_SB_EEEEESH_SI_SH_SI_NS1B_6fusion15FusionCallbacksIS1F_NS1J_17LinearCombinationISH_fSH_fLNS_15FloatRoundStyleE2EEESG_S1I_JEEENS4_5SM1004TMEM4LOAD26SM100_TMEM_LOAD_16dp256b4xESY_S18_NS4_17SM75_U32x4_LDSM_NENS4_14SM90_TMA_STOREES18_NS4_17SM90_U32x4_STSM_NENS4_39AutoVectorizingCopyWithAssumedAlignmentILi128EEEEEEvvEEEEvNT_6ParamsE:
[----:B------:R-:W1:Y:S01]  /*0000*/  LDC R1, c[0x0][0x37c] ;  /* 0x0000df00ff017b82 */ /* 0x000e620000000800 */
[----:B------:R-:W2:Y:S01]  /*0010*/  S2R R70, SR_TID.X ;  /* 0x0000000000467919 */ /* 0x000ea20000002100 */
[----:B------:R-:W3:Y:S01]  /*0020*/  LDCU.64 UR4, c[0x0][0x890] ;  /* 0x00011200ff0477ac */ /* 0x000ee20008000a00 */
[----:B------:R-:W-:Y:S02]  /*0030*/  PRMT R60, RZ, 0x7610, R60 ;  /* 0x00007610ff3c7816 */ /* 0x000fe4000000003c */
[----:B------:R-:W-:Y:S01]  /*0040*/  ELECT P5, URZ, PT ;  /* 0x0000000000ff782f */ /* 0x000fe200038a0000 */
[----:B------:R-:W4:Y:S01]  /*0050*/  LDCU.64 UR46, c[0x0][0x358] ;  /* 0x00006b00ff2e77ac */ /* 0x000f220008000a00 */
[----:B---3--:R-:W-:-:S04]  /*0060*/  UISETP.NE.U32.AND UP0, UPT, UR4, URZ, UPT ;  /* 0x000000ff0400728c */ /* 0x008fc8000bf05070 */
[----:B------:R-:W-:Y:S01]  /*0070*/  UISETP.NE.AND.EX UP0, UPT, UR5, URZ, UPT, UP0 ;  /* 0x000000ff0500728c */ /* 0x000fe2000bf05300 */
[----:B--2---:R-:W-:-:S05]  /*0080*/  SHF.R.U32.HI R65, RZ, 0x5, R70 ;  /* 0x00000005ff417819 */ /* 0x004fca0000011646 */
[----:B------:R-:W2:Y:S02]  /*0090*/  SHFL.IDX PT, R0, R65, RZ, 0x1f ;  /* 0x00001fff41007589 */ /* 0x000ea400000e0000 */
[----:B--2---:R-:W-:Y:S01]  /*00a0*/  R2UR UR8, R0 ;  /* 0x00000000000872ca */ /* 0x004fe200000e0000 */
[----:B-1--4-:R-:W-:-:S14]  /*00b0*/  BRA.U UP0, `(.L_x_0) ;  /* 0x00000001002c7547 */ /* 0x012fdc000b800000 */
[----:B------:R-:W1:Y:S02]  /*00c0*/  LDCU.64 UR6, c[0x0][0x888] ;  /* 0x00011100ff0677ac */ /* 0x000e640008000a00 */
[----:B-1----:R-:W-:-:S04]  /*00d0*/  UISETP.NE.U32.AND UP0, UPT, UR6, URZ, UPT ;  /* 0x000000ff0600728c */ /* 0x002fc8000bf05070 */
[----:B------:R-:W-:-:S09]  /*00e0*/  UISETP.NE.AND.EX UP0, UPT, UR7, URZ, UPT, UP0 ;  /* 0x000000ff0700728c */ /* 0x000fd2000bf05300 */
[----:B------:R-:W-:Y:S05]  /*00f0*/  BRA.U !UP0, `(.L_x_1) ;  /* 0x0000000108107547 */ /* 0x000fea000b800000 */
[----:B------:R-:W1:Y:S02]  /*0100*/  LDC.64 R2, c[0x0][0x888] ;  /* 0x00022200ff027b82 */ /* 0x000e640000000a00 */
[----:B-1----:R1:W5:Y:S01]  /*0110*/  LDG.E R35, desc[UR46][R2.64] ;  /* 0x0000002e02237981 */ /* 0x002362000c1e1900 */
[----:B------:R-:W-:Y:S01]  /*0120*/  HFMA2 R60, -RZ, RZ, 0, 5.9604644775390625e-08 ;  /* 0x00000001ff3c7431 */ /* 0x000fe200000001ff */
[----:B------:R-:W-:Y:S05]  /*0130*/  BRA `(.L_x_0) ;  /* 0x00000000000c7947 */ /* 0x000fea0003800000 */
.L_x_1:
[----:B------:R-:W1:Y:S01]  /*0140*/  LDCU UR6, c[0x0][0x880] ;  /* 0x00011000ff0677ac */ /* 0x000e620008000800 */
[----:B------:R-:W-:Y:S01]  /*0150*/  HFMA2 R60, -RZ, RZ, 0, 5.9604644775390625e-08 ;  /* 0x00000001ff3c7431 */ /* 0x000fe200000001ff */
[----:B-1----:R-:W-:-:S07]  /*0160*/  MOV R35, UR6 ;  /* 0x0000000600237c02 */ /* 0x002fce0008000f00 */
.L_x_0:
[----:B------:R-:W2:Y:S02]  /*0170*/  LDCU.64 UR6, c[0x0][0x8b0] ;  /* 0x00011600ff0677ac */ /* 0x000ea40008000a00 */
[----:B--2---:R-:W-:-:S04]  /*0180*/  UISETP.NE.U32.AND UP0, UPT, UR6, URZ, UPT ;  /* 0x000000ff0600728c */ /* 0x004fc8000bf05070 */
[----:B------:R-:W-:-:S09]  /*0190*/  UISETP.NE.AND.EX UP0, UPT, UR7, URZ, UPT, UP0 ;  /* 0x000000ff0700728c */ /* 0x000fd2000bf05300 */
[----:B------:R-:W-:Y:S05]  /*01a0*/  BRA.U UP0, `(.L_x_2) ;  /* 0x0000000100247547 */ /* 0x000fea000b800000 */
[----:B------:R-:W2:Y:S02]  /*01b0*/  LDCU.64 UR6, c[0x0][0x8a8] ;  /* 0x00011500ff0677ac */ /* 0x000ea40008000a00 */
[----:B--2---:R-:W-:-:S04]  /*01c0*/  UISETP.NE.U32.AND UP0, UPT, UR6, URZ, UPT ;  /* 0x000000ff0600728c */ /* 0x004fc8000bf05070 */
[----:B------:R-:W-:-:S09]  /*01d0*/  UISETP.NE.AND.EX UP0, UPT, UR7, URZ, UPT, UP0 ;  /* 0x000000ff0700728c */ /* 0x000fd2000bf05300 */
[----:B------:R-:W-:Y:S05]  /*01e0*/  BRA.U !UP0, `(.L_x_3) ;  /* 0x00000001080c7547 */ /* 0x000fea000b800000 */
[----:B-1----:R-:W1:Y:S02]  /*01f0*/  LDC.64 R2, c[0x0][0x8a8] ;  /* 0x00022a00ff027b82 */ /* 0x002e640000000a00 */
[----:B-1----:R2:W5:Y:S01]  /*0200*/  LDG.E R33, desc[UR46][R2.64] ;  /* 0x0000002e02217981 */ /* 0x002562000c1e1900 */
[----:B------:R-:W-:Y:S05]  /*0210*/  BRA `(.L_x_2) ;  /* 0x0000000000087947 */ /* 0x000fea0003800000 */
.L_x_3:
[----:B------:R-:W2:Y:S02]  /*0220*/  LDCU UR6, c[0x0][0x8a0] ;  /* 0x00011400ff0677ac */ /* 0x000ea40008000800 */
[----:B--2---:R-:W-:Y:S02]  /*0230*/  MOV R33, UR6 ;  /* 0x0000000600217c02 */ /* 0x004fe40008000f00 */
.L_x_2:
[----:B------:R-:W-:Y:S01]  /*0240*/  IMAD.U32 R0, RZ, RZ, UR8 ;  /* 0x00000008ff007e24 */ /* 0x000fe2000f8e00ff */
[----:B------:R-:W-:Y:S04]  /*0250*/  BSSY.RECONVERGENT B0, `(.L_x_4) ;  /* 0x000000c000007945 */ /* 0x000fe80003800200 */
[C---:B------:R-:W-:Y:S02]  /*0260*/  ISETP.NE.OR P1, PT, R0.reuse, 0x1, !P5 ;  /* 0x000000010000780c */ /* 0x040fe40006f25670 */
[----:B------:R-:W-:-:S11]  /*0270*/  ISETP.NE.OR P0, PT, R0, 0x3, !P5 ;  /* 0x000000030000780c */ /* 0x000fd60006f05670 */
[----:B------:R-:W-:Y:S05]  /*0280*/  @P1 BRA `(.L_x_5) ;  /* 0x0000000000201947 */ /* 0x000fea0003800000 */
[----:B------:R-:W3:Y:S02]  /*0290*/  LDCU.64 UR6, c[0x0][0x348] ;  /* 0x00006900ff0677ac */ /* 0x000ee40008000a00 */
[----:B---3--:R-:W-:Y:S02]  /*02a0*/  UIADD3 UR10, UP1, UPT, UR6, 0x80, URZ ;  /* 0x00000080060a7890 */ /* 0x008fe4000ff3e0ff */
[----:B------:R-:W-:Y:S02]  /*02b0*/  UIADD3 UR6, UP0, UPT, UR6, 0x180, URZ ;  /* 0x0000018006067890 */ /* 0x000fe4000ff1e0ff */
[----:B------:R-:W-:Y:S02]  /*02c0*/  UIADD3.X UR11, UPT, UPT, URZ, UR7, URZ, UP1, !UPT ;  /* 0x00000007ff0b7290 */ /* 0x000fe40008ffe4ff */
[----:B------:R-:W-:-:S07]  /*02d0*/  UIADD3.X UR7, UPT, UPT, URZ, UR7, URZ, UP0, !UPT ;  /* 0x00000007ff077290 */ /* 0x000fce00087fe4ff */
[----:B------:R3:W-:Y:S02]  /*02e0*/  UTMACCTL.PF [UR10] ;  /* 0x000000000a0079b9 */ /* 0x0007e40008040000 */
[----:B------:R3:W-:Y:S02]  /*02f0*/  UTMACCTL.PF [UR6] ;  /* 0x00000000060079b9 */ /* 0x0007e40008040000 */
[----:B---3--:R-:W-:Y:S01]  /*0300*/  NOP ;  /* 0x0000000000007918 */ /* 0x008fe20000000000 */
.L_x_5:
[----:B------:R-:W-:Y:S05]  /*0310*/  BSYNC.RECONVERGENT B0 ;  /* 0x0000000000007941 */ /* 0x000fea0003800200 */
.L_x_4:
[----:B------:R-:W-:Y:S04]  /*0320*/  BSSY.RECONVERGENT B0, `(.L_x_6) ;  /* 0x000000a000007945 */ /* 0x000fe80003800200 */
        /* <DEDUP_REMOVED lines=9> */
.L_x_7:
[----:B------:R-:W-:Y:S05]  /*03c0*/  BSYNC.RECONVERGENT B0 ;  /* 0x0000000000007941 */ /* 0x000fea0003800200 */
.L_x_6:
[----:B------:R-:W3:Y:S01]  /*03d0*/  LDCU.64 UR6, c[0x0][0x888] ;  /* 0x00011100ff0677ac */ /* 0x000ee20008000a00 */
[----:B------:R-:W-:Y:S02]  /*03e0*/  UISETP.EQ.U32.AND UP1, UPT, UR4, URZ, UPT ;  /* 0x000000ff0400728c */ /* 0x000fe4000bf22070 */
[----:B------:R-:W-:Y:S02]  /*03f0*/  UPLOP3.LUT UP2, UPT, UPT, UPT, UPT, 0x80, 0x8 ;  /* 0x000000000008789c */ /* 0x000fe40003f4f070 */
[----:B---3--:R-:W-:-:S04]  /*0400*/  UISETP.NE.U32.AND UP0, UPT, UR6, URZ, UPT ;  /* 0x000000ff0600728c */ /* 0x008fc8000bf05070 */
[----:B------:R-:W-:-:S04]  /*0410*/  UISETP.NE.AND.EX UP0, UPT, UR7, URZ, UPT, UP0 ;  /* 0x000000ff0700728c */ /* 0x000fc8000bf05300 */
[----:B------:R-:W-:-:S04]  /*0420*/  UISETP.EQ.OR.EX UP3, UPT, UR5, URZ, !UP0, UP1 ;  /* 0x000000ff0500728c */ /* 0x000fc8000c762710 */
[----:B------:R-:W-:-:S05]  /*0430*/  UP2UR UR53, UPR, URZ, 0x8 ;  /* 0x00000008ff357883 */ /* 0x000fca0008000000 */
[----:B------:R-:W-:Y:S07]  /*0440*/  BRA.U !UP3, `(.L_x_8) ;  /* 0x000000010b207547 */ /* 0x000fee000b800000 */
[----:B------:R-:W-:Y:S01]  /*0450*/  UISETP.NE.U32.AND UP2, UPT, UR4, URZ, UPT ;  /* 0x000000ff0400728c */ /* 0x000fe2000bf45070 */
[----:B-----5:R-:W-:Y:S01]  /*0460*/  FSETP.NEU.AND P0, PT, R35, RZ, PT ;  /* 0x000000ff2300720b */ /* 0x020fe20003f0d000 */
[----:B------:R-:W-:Y:S02]  /*0470*/  USEL UR4, URZ, 0xffffffff, UP0 ;  /* 0xffffffffff047887 */ /* 0x000fe40008000000 */
[----:B------:R-:W-:-:S10]  /*0480*/  UISETP.NE.AND.EX UP2, UPT, UR5, URZ, UPT, UP2 ;  /* 0x000000ff0500728c */ /* 0x000fd4000bf45320 */
[----:B------:R-:W-:Y:S01]  /*0490*/  VOTEU.ANY UP1, P0 ;  /* 0x0000000000ff7886 */ /* 0x000fe20000020100 */
[----:B------:R-:W-:-:S04]  /*04a0*/  @!UP2 USEL UR4, URZ, 0xffffffff, UP1 ;  /* 0xffffffffff04a887 */ /* 0x000fc80008800000 */
[----:B------:R-:W-:-:S04]  /*04b0*/  ULOP3.LUT UR4, UR4, 0x1, URZ, 0xc0, !UPT ;  /* 0x0000000104047892 */ /* 0x000fc8000f8ec0ff */
[----:B------:R-:W-:-:S11]  /*04c0*/  UISETP.NE.U32.AND UP2, UPT, UR4, 0x1, UPT ;  /* 0x000000010400788c */ /* 0x000fd6000bf45070 */
.L_x_8:
[----:B-12---:R-:W1:Y:S01]  /*04d0*/  SHFL.IDX PT, R2, R65, RZ, 0x1f ;  /* 0x00001fff41027589 */ /* 0x006e6200000e0000 */
[----:B------:R-:W-:-:S04]  /*04e0*/  UISETP.NE.AND UP1, UPT, UR8, 0x2, UPT ;  /* 0x000000020800788c */ /* 0x000fc8000bf25270 */
[----:B------:R-:W-:Y:S01]  /*04f0*/  USEL UR6, URZ, 0x1, UP1 ;  /* 0x00000001ff067887 */ /* 0x000fe20008800000 */
[----:B-1----:R-:W-:-:S13]  /*0500*/  ISETP.NE.AND P0, PT, R2, RZ, PT ;  /* 0x000000ff0200720c */ /* 0x002fda0003f05270 */
[----:B------:R-:W-:Y:S05]  /*0510*/  @P0 BRA `(.L_x_9) ;  /* 0x0000000000380947 */ /* 0x000fea0003800000 */
[----:B------:R-:W1:Y:S01]  /*0520*/  S2UR UR5, SR_CgaCtaId ;  /* 0x00000000000579c3 */ /* 0x000e620000008800 */
[----:B------:R-:W-:Y:S01]  /*0530*/  UMOV UR7, 0x400 ;  /* 0x0000040000077882 */ /* 0x000fe20000000000 */
[----:B------:R-:W-:Y:S01]  /*0540*/  UMOV UR4, 0x1 ;  /* 0x0000000100047882 */ /* 0x000fe20000000000 */
[----:B------:R-:W-:Y:S01]  /*0550*/  ELECT P0, URZ, PT ;  /* 0x0000000000ff782f */ /* 0x000fe20003800000 */
[----:B------:R-:W-:-:S04]  /*0560*/  UIADD3 UR10, UPT, UPT, -UR4, 0x100000, URZ ;  /* 0x00100000040a7890 */ /* 0x000fc8000fffe1ff */
[----:B------:R-:W-:Y:S02]  /*0570*/  USHF.L.U32 UR11, UR10, 0xb, URZ ;  /* 0x0000000b0a0b7899 */ /* 0x000fe400080006ff */
[----:B------:R-:W-:Y:S02]  /*0580*/  USHF.L.U32 UR10, UR10, 0x1, URZ ;  /* 0x000000010a0a7899 */ /* 0x000fe400080006ff */
[----:B-1----:R-:W-:Y:S01]  /*0590*/  ULEA UR5, UR5, UR7, 0x18 ;  /* 0x0000000705057291 */ /* 0x002fe2000f8ec0ff */
[----:B------:R-:W1:Y:S11]  /*05a0*/  FENCE.VIEW.ASYNC.S ;  /* 0x00000000000073c6 */ /* 0x000e760000000000 */
[----:B-1----:R1:W2:Y:S01]  /*05b0*/  SYNCS.EXCH.64 URZ, [UR5], UR10 ;  /* 0x0000000a05ff75b2 */ /* 0x0022a20008000100 */
[----:B------:R1:W3:Y:S01]  /*05c0*/  SYNCS.EXCH.64 URZ, [UR5+0x10], UR10 ;  /* 0x0000100a05ff75b2 */ /* 0x0002e20008000100 */
[----:B------:R1:W4:Y:S01]  /*05d0*/  SYNCS.EXCH.64 URZ, [UR5+0x8], UR10 ;  /* 0x0000080a05ff75b2 */ /* 0x0003220008000100 */
[----:B------:R1:W1:Y:S01]  /*05e0*/  SYNCS.EXCH.64 URZ, [UR5+0x18], UR10 ;  /* 0x0000180a05ff75b2 */ /* 0x0002620008000100 */
[----:B------:R-:W-:Y:S01]  /*05f0*/  NOP ;  /* 0x0000000000007918 */ /* 0x000fe20000000000 */
.L_x_9:
[----:B------:R-:W2:Y:S01]  /*0600*/  SHFL.IDX PT, R2, R65, RZ, 0x1f ;  /* 0x00001fff41027589 */ /* 0x000ea200000e0000 */
[----:B------:R-:W-:Y:S01]  /*0610*/  NOP ;  /* 0x0000000000007918 */ /* 0x000fe20000000000 */
[----:B--2---:R-:W-:-:S13]  /*0620*/  ISETP.NE.AND P0, PT, R2, 0x1, PT ;  /* 0x000000010200780c */ /* 0x004fda0003f05270 */
[----:B------:R-:W-:Y:S05]  /*0630*/  @P0 BRA `(.L_x_10) ;  /* 0x0000000000500947 */ /* 0x000fea0003800000 */
[----:B------:R-:W2:Y:S01]  /*0640*/  S2UR UR7, SR_CgaCtaId ;  /* 0x00000000000779c3 */ /* 0x000ea20000008800 */
[----:B------:R-:W-:Y:S01]  /*0650*/  UMOV UR9, 0x400 ;  /* 0x0000040000097882 */ /* 0x000fe20000000000 */
[----:B-1----:R-:W-:Y:S01]  /*0660*/  UMOV UR5, 0x20 ;  /* 0x0000002000057882 */ /* 0x002fe20000000000 */
[----:B------:R-:W-:Y:S01]  /*0670*/  UMOV UR4, 0x80 ;  /* 0x0000008000047882 */ /* 0x000fe20000000000 */
[----:B------:R-:W-:-:S04]  /*0680*/  UIADD3 UR10, UPT, UPT, -UR5, 0x100000, URZ ;  /* 0x00100000050a7890 */ /* 0x000fc8000fffe1ff */
[----:B------:R-:W-:Y:S02]  /*0690*/  USHF.L.U32 UR11, UR10, 0xb, URZ ;  /* 0x0000000b0a0b7899 */ /* 0x000fe400080006ff */
[----:B------:R-:W-:Y:S02]  /*06a0*/  USHF.L.U32 UR10, UR10, 0x1, URZ ;  /* 0x000000010a0a7899 */ /* 0x000fe400080006ff */
[----:B------:R-:W-:-:S04]  /*06b0*/  UIADD3 UR4, UPT, UPT, -UR4, 0x100000, URZ ;  /* 0x0010000004047890 */ /* 0x000fc8000fffe1ff */
[----:B------:R-:W-:Y:S02]  /*06c0*/  USHF.L.U32 UR5, UR4, 0xb, URZ ;  /* 0x0000000b04057899 */ /* 0x000fe400080006ff */
[----:B------:R-:W-:Y:S01]  /*06d0*/  USHF.L.U32 UR4, UR4, 0x1, URZ ;  /* 0x0000000104047899 */ /* 0x000fe200080006ff */
[----:B------:R-:W-:Y:S01]  /*06e0*/  ELECT P0, URZ, PT ;  /* 0x0000000000ff782f */ /* 0x000fe20003800000 */
[----:B--2---:R-:W-:Y:S01]  /*06f0*/  ULEA UR7, UR7, UR9, 0x18 ;  /* 0x0000000907077291 */ /* 0x004fe2000f8ec0ff */
[----:B------:R-:W1:Y:S11]  /*0700*/  FENCE.VIEW.ASYNC.S ;  /* 0x00000000000073c6 */ /* 0x000e760000000000 */
[----:B-1----:R2:W1:Y:S01]  /*0710*/  SYNCS.EXCH.64 URZ, [UR7+0x20], UR10 ;  /* 0x0000200a07ff75b2 */ /* 0x0024620008000100 */
[----:B------:R2:W1:Y:S01]  /*0720*/  SYNCS.EXCH.64 URZ, [UR7+0x38], UR4 ;  /* 0x0000380407ff75b2 */ /* 0x0004620008000100 */
[----:B------:R2:W1:Y:S01]  /*0730*/  SYNCS.EXCH.64 URZ, [UR7+0x28], UR10 ;  /* 0x0000280a07ff75b2 */ /* 0x0004620008000100 */
[----:B------:R2:W1:Y:S01]  /*0740*/  SYNCS.EXCH.64 URZ, [UR7+0x40], UR4 ;  /* 0x0000400407ff75b2 */ /* 0x0004620008000100 */
[----:B------:R2:W1:Y:S01]  /*0750*/  SYNCS.EXCH.64 URZ, [UR7+0x30], UR10 ;  /* 0x0000300a07ff75b2 */ /* 0x0004620008000100 */
[----:B------:R2:W1:Y:S02]  /*0760*/  SYNCS.EXCH.64 URZ, [UR7+0x48], UR4 ;  /* 0x0000480407ff75b2 */ /* 0x0004640008000100 */
[----:B--2---:R-:W-:Y:S01]  /*0770*/  NOP ;  /* 0x0000000000007918 */ /* 0x004fe20000000000 */
.L_x_10:
[----:B------:R-:W2:Y:S01]  /*0780*/  SHFL.IDX PT, R2, R65, RZ, 0x1f ;  /* 0x00001fff41027589 */ /* 0x000ea200000e0000 */
[----:B------:R-:W-:Y:S01]  /*0790*/  NOP ;  /* 0x0000000000007918 */ /* 0x000fe20000000000 */
[----:B--2---:R-:W-:-:S13]  /*07a0*/  ISETP.NE.AND P0, PT, R2, 0x3, PT ;  /* 0x000000030200780c */ /* 0x004fda0003f05270 */
[----:B------:R-:W-:Y:S05]  /*07b0*/  @P0 BRA `(.L_x_11) ;  /* 0x0000000000300947 */ /* 0x000fea0003800000 */
[----:B-1----:R-:W1:Y:S01]  /*07c0*/  S2UR UR5, SR_CgaCtaId ;  /* 0x00000000000579c3 */ /* 0x002e620000008800 */
        /* <DEDUP_REMOVED lines=8> */
[----:B-1----:R2:W1:Y:S01]  /*0850*/  SYNCS.EXCH.64 URZ, [UR5+0x50], UR10 ;  /* 0x0000500a05ff75b2 */ /* 0x0024620008000100 */
[----:B------:R2:W1:Y:S02]  /*0860*/  SYNCS.EXCH.64 URZ, [UR5+0x58], UR10 ;  /* 0x0000580a05ff75b2 */ /* 0x0004640008000100 */
[----:B--2---:R-:W-:Y:S01]  /*0870*/  NOP ;  /* 0x0000000000007918 */ /* 0x004fe20000000000 */
.L_x_11:
[----:B------:R-:W2:Y:S01]  /*0880*/  SHFL.IDX PT, R2, R65, RZ, 0x1f ;  /* 0x00001fff41027589 */ /* 0x000ea200000e0000 */
[----:B------:R-:W-:Y:S01]  /*0890*/  NOP ;  /* 0x0000000000007918 */ /* 0x000fe20000000000 */
[----:B--2---:R-:W-:-:S13]  /*08a0*/  ISETP.NE.AND P0, PT, R2, 0x4, PT ;  /* 0x000000040200780c */ /* 0x004fda0003f05270 */
[----:B------:R-:W-:Y:S05]  /*08b0*/  @P0 BRA `(.L_x_12) ;  /* 0x00000000004c0947 */ /* 0x000fea0003800000 */
[----:B-1----:R-:W1:Y:S01]  /*08c0*/  S2UR UR5, SR_CgaCtaId ;  /* 0x00000000000579c3 */ /* 0x002e620000008800 */
[----:B------:R-:W-:Y:S01]  /*08d0*/  UMOV UR9, 0x100 ;  /* 0x0000010000097882 */ /* 0x000fe20000000000 */
[----:B------:R-:W-:Y:S01]  /*08e0*/  UMOV UR7, 0x400 ;  /* 0x0000040000077882 */ /* 0x000fe20000000000 */
[----:B------:R-:W-:Y:S01]  /*08f0*/  USEL UR9, UR9, 0xe0, UP2 ;  /* 0x000000e009097887 */ /* 0x000fe20009000000 */
[----:B------:R-:W-:Y:S01]  /*0900*/  UMOV UR4, 0x1 ;  /* 0x0000000100047882 */ /* 0x000fe20000000000 */
[----:B------:R-:W-:Y:S01]  /*0910*/  ELECT P0, URZ, PT ;  /* 0x0000000000ff782f */ /* 0x000fe20003800000 */
[----:B------:R-:W-:-:S04]  /*0920*/  UIADD3 UR10, UPT, UPT, -UR4, 0x100000, URZ ;  /* 0x00100000040a7890 */ /* 0x000fc8000fffe1ff */
[----:B------:R-:W-:Y:S02]  /*0930*/  USHF.L.U32 UR11, UR10, 0xb, URZ ;  /* 0x0000000b0a0b7899 */ /* 0x000fe400080006ff */
[----:B------:R-:W-:Y:S02]  /*0940*/  USHF.L.U32 UR10, UR10, 0x1, URZ ;  /* 0x000000010a0a7899 */ /* 0x000fe400080006ff */
[----:B------:R-:W-:-:S04]  /*0950*/  UIADD3 UR12, UPT, UPT, -UR9, 0x100000, URZ ;  /* 0x00100000090c7890 */ /* 0x000fc8000fffe1ff */
[----:B------:R-:W-:Y:S02]  /*0960*/  USHF.L.U32 UR13, UR12, 0xb, URZ ;  /* 0x0000000b0c0d7899 */ /* 0x000fe400080006ff */
[----:B------:R-:W-:Y:S02]  /*0970*/  USHF.L.U32 UR12, UR12, 0x1, URZ ;  /* 0x000000010c0c7899 */ /* 0x000fe400080006ff */
[----:B-1----:R-:W-:Y:S01]  /*0980*/  ULEA UR5, UR5, UR7, 0x18 ;  /* 0x0000000705057291 */ /* 0x002fe2000f8ec0ff */
[----:B------:R-:W1:Y:S11]  /*0990*/  FENCE.VIEW.ASYNC.S ;  /* 0x00000000000073c6 */ /* 0x000e760000000000 */
[----:B-1----:R2:W1:Y:S01]  /*09a0*/  SYNCS.EXCH.64 URZ, [UR5+0x60], UR10 ;  /* 0x0000600a05ff75b2 */ /* 0x0024620008000100 */
[----:B------:R2:W1:Y:S01]  /*09b0*/  SYNCS.EXCH.64 URZ, [UR5+0x70], UR12 ;  /* 0x0000700c05ff75b2 */ /* 0x0004620008000100 */
[----:B------:R2:W1:Y:S01]  /*09c0*/  SYNCS.EXCH.64 URZ, [UR5+0x68], UR10 ;  /* 0x0000680a05ff75b2 */ /* 0x0004620008000100 */
[----:B------:R2:W1:Y:S02]  /*09d0*/  SYNCS.EXCH.64 URZ, [UR5+0x78], UR12 ;  /* 0x0000780c05ff75b2 */ /* 0x0004640008000100 */
[----:B--2---:R-:W-:Y:S01]  /*09e0*/  NOP ;  /* 0x0000000000007918 */ /* 0x004fe20000000000 */
.L_x_12:
        /* <DEDUP_REMOVED lines=22> */
[----:B------:R2:W1:Y:S01]  /*0b50*/  SYNCS.EXCH.64 URZ, [UR7+0xb0], UR4 ;  /* 0x0000b00407ff75b2 */ /* 0x0004620008000100 */
[----:B------:R2:W1:Y:S01]  /*0b60*/  SYNCS.EXCH.64 URZ, [UR7+0x98], UR10 ;  /* 0x0000980a07ff75b2 */ /* 0x0004620008000100 */
[----:B------:R2:W1:Y:S02]  /*0b70*/  SYNCS.EXCH.64 URZ, [UR7+0xb8], UR4 ;  /* 0x0000b80407ff75b2 */ /* 0x0004640008000100 */
[----:B--2---:R-:W-:Y:S01]  /*0b80*/  NOP ;  /* 0x0000000000007918 */ /* 0x004fe20000000000 */
.L_x_13:
        /* <DEDUP_REMOVED lines=18> */
.L_x_14:
[----:B-1----:R-:W1:Y:S01]  /*0cb0*/  S2UR UR5, SR_CTAID.X ;  /* 0x00000000000579c3 */ /* 0x002e620000002500 */
[----:B------:R-:W-:-:S05]  /*0cc0*/  CS2R.32 R59, SR_CgaSize ;  /* 0x00000000003b7805 */ /* 0x000fca0000008a00 */
[----:B------:R-:W-:-:S05]  /*0cd0*/  IMAD R59, R59, -0xa0, RZ ;  /* 0xffffff603b3b7824 */ /* 0x000fca00078e02ff */
[----:B------:R-:W-:-:S14]  /*0ce0*/  R2UR UR9, R59 ;  /* 0x000000003b0972ca */ /* 0x000fdc00000e0000 */
[----:B------:R-:W2:Y:S01]  /*0cf0*/  LDCU UR9, c[0x0][UR9+0x2b0] ;  /* 0x00005600090977ac */ /* 0x000ea20008000800 */
[----:B------:R-:W-:Y:S01]  /*0d00*/  NOP ;  /* 0x0000000000007918 */ /* 0x000fe20000000000 */
[----:B------:R-:W-:-:S05]  /*0d10*/  CS2R.32 R59, SR_CgaSize ;  /* 0x00000000003b7805 */ /* 0x000fca0000008a00 */
[----:B------:R-:W-:-:S05]  /*0d20*/  IMAD R59, R59, -0xa0, RZ ;  /* 0xffffff603b3b7824 */ /* 0x000fca00078e02ff */
[----:B------:R-:W-:-:S14]  /*0d30*/  R2UR UR7, R59 ;  /* 0x000000003b0772ca */ /* 0x000fdc00000e0000 */
[----:B------:R-:W3:Y:S01]  /*0d40*/  LDCU UR7, c[0x0][UR7+0x2b4] ;  /* 0x00005680070777ac */ /* 0x000ee20008000800 */
[----:B------:R-:W4:Y:S08]  /*0d50*/  S2UR UR4, SR_CTAID.Y ;  /* 0x00000000000479c3 */ /* 0x000f300000002600 */
[----:B------:R-:W3:Y:S01]  /*0d60*/  LDC R10, c[0x0][0xb24] ;  /* 0x0002c900ff0a7b82 */ /* 0x000ee20000000800 */
[----:B-1----:R-:W-:-:S02]  /*0d70*/  I2FP.F32.U32 R59, UR5 ;  /* 0x00000005003b7c45 */ /* 0x002fc40008201000 */
[----:B------:R-:W-:-:S05]  /*0d80*/  CS2R.32 R3, SR_CgaSize ;  /* 0x0000000000037805 */ /* 0x000fca0000008a00 */
[----:B------:R-:W-:-:S06]  /*0d90*/  IMAD R3, R3, -0xa0, RZ ;  /* 0xffffff6003037824 */ /* 0x000fcc00078e02ff */
[----:B------:R-:W1:Y:S01]  /*0da0*/  LDC R3, c[0x0][R3+0x2a0] ;  /* 0x0000a80003037b82 */ /* 0x000e620000000800 */
[----:B------:R-:W-:Y:S01]  /*0db0*/  MOV R21, UR5 ;  /* 0x0000000500157c02 */ /* 0x000fe20008000f00 */
[----:B--2---:R-:W-:Y:S01]  /*0dc0*/  FMUL R59, R59, UR9 ;  /* 0x000000093b3b7c20 */ /* 0x004fe20008400000 */
[----:B----4-:R-:W-:Y:S02]  /*0dd0*/  I2FP.F32.U32 R58, UR4 ;  /* 0x00000004003a7c45 */ /* 0x010fe40008201000 */
[----:B------:R-:W-:-:S05]  /*0de0*/  CS2R.32 R2, SR_CgaSize ;  /* 0x0000000000027805 */ /* 0x000fca0000008a00 */
[----:B------:R-:W-:-:S06]  /*0df0*/  IMAD R2, R2, -0xa0, RZ ;  /* 0xffffff6002027824 */ /* 0x000fcc00078e02ff */
[----:B------:R-:W2:Y:S01]  /*0e00*/  LDC R2, c[0x0][R2+0x2a4] ;  /* 0x0000a90002027b82 */ /* 0x000ea20000000800 */
[----:B------:R-:W-:Y:S01]  /*0e10*/  MOV R20, UR4 ;  /* 0x0000000400147c02 */ /* 0x000fe20008000f00 */
[----:B------:R-:W4:Y:S01]  /*0e20*/  F2I.U32.TRUNC.NTZ R59, R59 ;  /* 0x0000003b003b7305 */ /* 0x000f22000020f000 */
[----:B---3--:R-:W-:-:S05]  /*0e30*/  FMUL R58, R58, UR7 ;  /* 0x000000073a3a7c20 */ /* 0x008fca0008400000 */
[----:B------:R-:W-:Y:S01]  /*0e40*/  BAR.SYNC.DEFER_BLOCKING 0x0 ;  /* 0x0000000000007b1d */ /* 0x000fe20000010000 */
[----:B------:R-:W-:-:S05]  /*0e50*/  ISETP.GE.AND P0, PT, R10, 0x1, PT ;  /* 0x000000010a00780c */ /* 0x000fca0003f06270 */
[----:B------:R-:W3:Y:S02]  /*0e60*/  F2I.U32.TRUNC.NTZ R58, R58 ;  /* 0x0000003a003a7305 */ /* 0x000ee4000020f000 */
[----:B------:R-:W2:Y:S01]  /*0e70*/  S2UR UR36, SR_CTAID.Z ;  /* 0x00000000002479c3 */ /* 0x000ea20000002700 */
[----:B----4-:R-:W-:-:S05]  /*0e80*/  IADD3 R59, PT, PT, -R59, RZ, RZ ;  /* 0x000000ff3b3b7210 */ /* 0x010fca0007ffe1ff */
[----:B-1----:R-:W-:Y:S01]  /*0e90*/  IMAD R59, R3, R59, UR5 ;  /* 0x00000005033b7e24 */ /* 0x002fe2000f8e023b */
[----:B---3--:R-:W-:-:S05]  /*0ea0*/  IADD3 R58, PT, PT, -R58, RZ, RZ ;  /* 0x000000ff3a3a7210 */ /* 0x008fca0007ffe1ff */
[----:B--2---:R-:W-:Y:S01]  /*0eb0*/  IMAD R58, R2, R58, UR4 ;  /* 0x00000004023a7e24 */ /* 0x004fe2000f8e023a */
[----:B------:R-:W-:Y:S06]  /*0ec0*/  @!P0 BRA `(.L_x_15) ;  /* 0x0000000000b88947 */ /* 0x000fec0003800000 */
[----:B------:R-:W1:Y:S01]  /*0ed0*/  LDC.64 R4, c[0x0][0xb18] ;  /* 0x0002c600ff047b82 */ /* 0x000e620000000a00 */
[----:B------:R-:W-:-:S07]  /*0ee0*/  ISETP.NE.AND P0, PT, R10, 0x1, PT ;  /* 0x000000010a00780c */ /* 0x000fce0003f05270 */
[----:B------:R-:W2:Y:S08]  /*0ef0*/  LDC R9, c[0x0][0xb0c] ;  /* 0x0002c300ff097b82 */ /* 0x000eb00000000800 */
[----:B------:R-:W3:Y:S08]  /*0f00*/  LDC R12, c[0x0][0x370] ;  /* 0x0000dc00ff0c7b82 */ /* 0x000ef00000000800 */
[----:B------:R-:W4:Y:S01]  /*0f10*/  LDC R11, c[0x0][0x374] ;  /* 0x0000dd00ff0b7b82 */ /* 0x000f220000000800 */
[----:B-1----:R-:W-:-:S07]  /*0f20*/  ISETP.NE.AND P1, PT, R4, 0x1, PT ;  /* 0x000000010400780c */ /* 0x002fce0003f25270 */
[----:B------:R-:W3:Y:S01]  /*0f30*/  LDC.64 R6, c[0x0][0xb10] ;  /* 0x0002c400ff067b82 */ /* 0x000ee20000000a00 */
[----:B--2---:R-:W-:-:S07]  /*0f40*/  ISETP.NE.AND P2, PT, R9, 0x1, PT ;  /* 0x000000010900780c */ /* 0x004fce0003f45270 */
[----:B------:R-:W1:Y:S08]  /*0f50*/  LDC R8, c[0x0][0xb20] ;  /* 0x0002c800ff087b82 */ /* 0x000e700000000800 */
[----:B------:R-:W2:Y:S01]  /*0f60*/  LDC.64 R2, c[0x0][0xb28] ;  /* 0x0002ca00ff027b82 */ /* 0x000ea20000000a00 */
[----:B----4-:R-:W-:-:S04]  /*0f70*/  IMAD.HI.U32 R13, R11, R5, RZ ;  /* 0x000000050b0d7227 */ /* 0x010fc800078e00ff */
[----:B------:R-:W-:-:S04]  /*0f80*/  IMAD.HI.U32 R5, R20, R5, RZ ;  /* 0x0000000514057227 */ /* 0x000fc800078e00ff */
[----:B---3--:R-:W-:-:S05]  /*0f90*/  IMAD.HI.U32 R14, R12, R6, RZ ;  /* 0x000000060c0e7227 */ /* 0x008fca00078e00ff */
[-C--:B------:R-:W-:Y:S01]  /*0fa0*/  @P2 SHF.R.U32.HI R12, RZ, R7.reuse, R14 ;  /* 0x00000007ff0c2219 */ /* 0x080fe2000001160e */
[----:B------:R-:W-:Y:S01]  /*0fb0*/  IMAD.HI.U32 R14, R21, R6, RZ ;  /* 0x00000006150e7227 */ /* 0x000fe200078e00ff */
[-C--:B-1----:R-:W-:Y:S02]  /*0fc0*/  @P1 SHF.R.U32.HI R11, RZ, R8.reuse, R13 ;  /* 0x00000008ff0b1219 */ /* 0x082fe4000001160d */
[----:B------:R-:W-:Y:S02]  /*0fd0*/  SHF.R.U32.HI R5, RZ, R8, R5 ;  /* 0x00000008ff057219 */ /* 0x000fe40000011605 */
[----:B------:R-:W-:Y:S02]  /*0fe0*/  SHF.R.U32.HI R14, RZ, R7, R14 ;  /* 0x00000007ff0e7219 */ /* 0x000fe4000001160e */
[----:B------:R-:W-:Y:S01]  /*0ff0*/  SEL R5, R20, R5, !P1 ;  /* 0x0000000514057207 */ /* 0x000fe20004800000 */
[----:B--2---:R-:W-:Y:S01]  /*1000*/  IMAD.HI.U32 R13, R11, R2, RZ ;  /* 0x000000020b0d7227 */ /* 0x004fe200078e00ff */
[----:B------:R-:W-:-:S03]  /*1010*/  SEL R14, R21, R14, !P2 ;  /* 0x0000000e150e7207 */ /* 0x000fc60005000000 */
[----:B------:R-:W-:Y:S01]  /*1020*/  IMAD.HI.U32 R6, R12, R2, RZ ;  /* 0x000000020c067227 */ /* 0x000fe200078e00ff */
[----:B------:R-:W-:-:S04]  /*1030*/  @P0 SHF.R.U32.HI R11, RZ, R3, R13 ;  /* 0x00000003ff0b0219 */ /* 0x000fc8000001160d */
[----:B------:R-:W-:Y:S01]  /*1040*/  @P0 SHF.R.U32.HI R12, RZ, R3, R6 ;  /* 0x00000003ff0c0219 */ /* 0x000fe20000011606 */
[----:B------:R-:W-:-:S04]  /*1050*/  IMAD R11, R11, R10, RZ ;  /* 0x0000000a0b0b7224 */ /* 0x000fc800078e02ff */
[----:B------:R-:W-:Y:S01]  /*1060*/  IMAD R6, R12, R10, RZ ;  /* 0x0000000a0c067224 */ /* 0x000fe200078e02ff */
[----:B------:R-:W-:-:S04]  /*1070*/  ISETP.GE.AND P1, PT, R5, R11, PT ;  /* 0x0000000b0500720c */ /* 0x000fc80003f26270 */
[----:B------:R-:W-:Y:S01]  /*1080*/  ISETP.GE.OR P1, PT, R14, R6, P1 ;  /* 0x000000060e00720c */ /* 0x000fe20000f26670 */
[----:B------:R-:W-:-:S05]  /*1090*/  IMAD.HI.U32 R6, R5, R2, RZ ;  /* 0x0000000205067227 */ /* 0x000fca00078e00ff */
[----:B------:R-:W-:-:S04]  /*10a0*/  SHF.R.U32.HI R6, RZ, R3, R6 ;  /* 0x00000003ff067219 */ /* 0x000fc80000011606 */
[----:B------:R-:W-:-:S03]  /*10b0*/  SEL R6, R5, R6, !P0 ;  /* 0x0000000605067207 */ /* 0x000fc60004000000 */
[----:B------:R-:W-:Y:S01]  /*10c0*/  @!P1 IMAD.HI.U32 R7, R14, R2, RZ ;  /* 0x000000020e079227 */ /* 0x000fe200078e00ff */
[----:B------:R-:W-:-:S04]  /*10d0*/  IADD3 R2, PT, PT, -R6, RZ, RZ ;  /* 0x000000ff06027210 */ /* 0x000fc80007ffe1ff */
[----:B------:R-:W-:Y:S01]  /*10e0*/  @!P1 SHF.R.U32.HI R3, RZ, R3, R7 ;  /* 0x00000003ff039219 */ /* 0x000fe20000011607 */
[----:B------:R-:W-:Y:S01]  /*10f0*/  IMAD R2, R10, R2, R5 ;  /* 0x000000020a027224 */ /* 0x000fe200078e0205 */
[----:B------:R-:W-:Y:S02]  /*1100*/  IADD3 R7, PT, PT, -R5, RZ, RZ ;  /* 0x000000ff05077210 */ /* 0x000fe40007ffe1ff */
[----:B------:R-:W-:-:S03]  /*1110*/  @!P1 SEL R3, R14, R3, !P0 ;  /* 0x000000030e039207 */ /* 0x000fc60004000000 */
[----:B------:R-:W-:Y:S02]  /*1120*/  IMAD R7, R4, R7, R20 ;  /* 0x0000000704077224 */ /* 0x000fe400078e0214 */
[--C-:B------:R-:W-:Y:S02]  /*1130*/  @!P1 IMAD.IADD R6, R6, 0x1, -R3.reuse ;  /* 0x0000000106069824 */ /* 0x100fe400078e0a03 */
[----:B------:R-:W-:Y:S01]  /*1140*/  @!P1 IMAD R3, R2, R12, R3 ;  /* 0x0000000c02039224 */ /* 0x000fe200078e0203 */
[----:B------:R-:W-:Y:S01]  /*1150*/  IADD3 R2, PT, PT, -R14, RZ, RZ ;  /* 0x000000ff0e027210 */ /* 0x000fe20007ffe1ff */
[----:B------:R-:W-:Y:S02]  /*1160*/  @!P1 IMAD R5, R6, R10, R14 ;  /* 0x0000000a06059224 */ /* 0x000fe400078e020e */
[----:B------:R-:W-:Y:S02]  /*1170*/  @!P1 IMAD.MOV.U32 R14, RZ, RZ, R3 ;  /* 0x000000ffff0e9224 */ /* 0x000fe400078e0003 */
[----:B------:R-:W-:-:S02]  /*1180*/  IMAD R2, R9, R2, R21 ;  /* 0x0000000209027224 */ /* 0x000fc400078e0215 */
[----:B------:R-:W-:Y:S02]  /*1190*/  IMAD R20, R5, R4, R7 ;  /* 0x0000000405147224 */ /* 0x000fe400078e0207 */
[----:B------:R-:W-:Y:S02]  /*11a0*/  IMAD R21, R14, R9, R2 ;  /* 0x000000090e157224 */ /* 0x000fe400078e0202 */
.L_x_15:
[----:B------:R-:W1:Y:S01]  /*11b0*/  LDCU UR4, c[0x0][0xb30] ;  /* 0x00016600ff0477ac */ /* 0x000e620008000800 */
[----:B------:R-:W2:Y:S08]  /*11c0*/  S2UR UR37, SR_CgaCtaId ;  /* 0x00000000002579c3 */ /* 0x000eb00000008800 */
[----:B------:R-:W3:Y:S01]  /*11d0*/  LDC R26, c[0x0][0xb24] ;  /* 0x0002c900ff1a7b82 */ /* 0x000ee20000000800 */
[----:B-1----:R-:W-:-:S09]  /*11e0*/  UISETP.NE.AND UP1, UPT, UR4, 0x1, UPT ;  /* 0x000000010400788c */ /* 0x002fd2000bf25270 */
[----:B--2---:R-:W-:Y:S05]  /*11f0*/  BRA.U UP1, `(.L_x_16) ;  /* 0x0000000101407547 */ /* 0x004fea000b800000 */
[----:B------:R-:W1:Y:S08]  /*1200*/  LDC.64 R4, c[0x0][0xb10] ;  /* 0x0002c400ff047b82 */ /* 0x000e700000000a00 */
[----:B------:R-:W2:Y:S08]  /*1210*/  LDC.64 R2, c[0x0][0xb18] ;  /* 0x0002c600ff027b82 */ /* 0x000eb00000000a00 */
[----:B------:R-:W4:Y:S08]  /*1220*/  LDC R6, c[0x0][0xb20] ;  /* 0x0002c800ff067b82 */ /* 0x000f300000000800 */
[----:B------:R-:W3:Y:S01]  /*1230*/  LDC R7, c[0x0][0xb0c] ;  /* 0x0002c300ff077b82 */ /* 0x000ee20000000800 */
[----:B-1----:R-:W-:-:S05]  /*1240*/  IMAD.HI.U32 R4, R21, R4, RZ ;  /* 0x0000000415047227 */ /* 0x002fca00078e00ff */
[----:B------:R-:W-:Y:S01]  /*1250*/  SHF.R.U32.HI R4, RZ, R5, R4 ;  /* 0x00000005ff047219 */ /* 0x000fe20000011604 */
[----:B--2---:R-:W-:Y:S01]  /*1260*/  IMAD.HI.U32 R3, R20, R3, RZ ;  /* 0x0000000314037227 */ /* 0x004fe200078e00ff */
[----:B------:R-:W-:-:S04]  /*1270*/  ISETP.NE.AND P0, PT, R2, 0x1, PT ;  /* 0x000000010200780c */ /* 0x000fc80003f05270 */
[----:B----4-:R-:W-:-:S04]  /*1280*/  SHF.R.U32.HI R3, RZ, R6, R3 ;  /* 0x00000006ff037219 */ /* 0x010fc80000011603 */
[----:B------:R-:W-:Y:S02]  /*1290*/  SEL R3, R20, R3, !P0 ;  /* 0x0000000314037207 */ /* 0x000fe40004000000 */
[----:B---3--:R-:W-:-:S04]  /*12a0*/  ISETP.NE.AND P1, PT, R7, 0x1, PT ;  /* 0x000000010700780c */ /* 0x008fc80003f25270 */
[----:B------:R-:W-:-:S05]  /*12b0*/  SEL R4, R21, R4, !P1 ;  /* 0x0000000415047207 */ /* 0x000fca0004800000 */
[----:B------:R-:W-:Y:S02]  /*12c0*/  IMAD.IADD R5, R3, 0x1, -R4 ;  /* 0x0000000103057824 */ /* 0x000fe400078e0a04 */
[----:B------:R-:W-:Y:S02]  /*12d0*/  IMAD.IADD R3, R4, 0x1, -R3 ;  /* 0x0000000104037824 */ /* 0x000fe400078e0a03 */
[----:B------:R-:W-:Y:S02]  /*12e0*/  IMAD R21, R5, R7, R21 ;  /* 0x0000000705157224 */ /* 0x000fe400078e0215 */
[----:B------:R-:W-:-:S07]  /*12f0*/  IMAD R20, R3, R2, R20 ;  /* 0x0000000203147224 */ /* 0x000fce00078e0214 */
.L_x_16:
[----:B------:R-:W-:Y:S01]  /*1300*/  BAR.SYNC.DEFER_BLOCKING 0x0 ;  /* 0x0000000000007b1d */ /* 0x000fe20000010000 */
[----:B------:R-:W-:Y:S01]  /*1310*/  UISETP.NE.AND UP1, UPT, UR8, 0x2, UPT ;  /* 0x000000020800788c */ /* 0x000fe2000bf25270 */
[----:B------:R-:W-:Y:S02]  /*1320*/  ISETP.NE.OR P5, PT, R0, 0x2, !P5 ;  /* 0x000000020000780c */ /* 0x000fe40006fa5670 */
[----:B------:R-:W-:-:S06]  /*1330*/  LOP3.LUT R2, R70, 0x1f, RZ, 0xc0, !PT ;  /* 0x0000001f46027812 */ /* 0x000fcc00078ec0ff */
[----:B------:R-:W-:Y:S05]  /*1340*/  BRA.U UP1, `(.L_x_17) ;  /* 0x00000011010c7547 */ /* 0x000fea000b800000 */
[----:B------:R-:W1:Y:S01]  /*1350*/  LDCU UR13, c[0x0][0x38c] ;  /* 0x00007180ff0d77ac */ /* 0x000e620008000800 */
[----:B------:R-:W2:Y:S01]  /*1360*/  LDC R8, c[0x0][0x370] ;  /* 0x0000dc00ff087b82 */ /* 0x000ea20000000800 */
[----:B------:R-:W-:Y:S01]  /*1370*/  PLOP3.LUT P1, PT, PT, PT, UP2, 0x80, 0x8 ;  /* 0x000000000008781c */ /* 0x000fe20003f2f028 */
[----:B------:R-:W-:Y:S01]  /*1380*/  IMAD.MOV.U32 R15, RZ, RZ, 0x1 ;  /* 0x00000001ff0f7424 */ /* 0x000fe200078e00ff */
[----:B------:R-:W-:Y:S01]  /*1390*/  ISETP.EQ.OR P4, PT, R2, RZ, P5 ;  /* 0x000000ff0200720c */ /* 0x000fe20002f82670 */
[----:B------:R-:W-:Y:S01]  /*13a0*/  IMAD.MOV.U32 R14, RZ, RZ, RZ ;  /* 0x000000ffff0e7224 */ /* 0x000fe200078e00ff */
[----:B------:R-:W-:Y:S02]  /*13b0*/  PLOP3.LUT P1, PT, P1, PT, PT, 0x8, 0x80 ;  /* 0x000000000080781c */ /* 0x000fe40000f2e170 */
[----:B------:R-:W-:Y:S01]  /*13c0*/  CS2R R12, SRZ ;  /* 0x00000000000c7805 */ /* 0x000fe2000001ff00 */
[----:B------:R-:W-:Y:S01]  /*13d0*/  IMAD.MOV.U32 R11, RZ, RZ, 0x1 ;  /* 0x00000001ff0b7424 */ /* 0x000fe200078e00ff */
[----:B------:R-:W4:Y:S01]  /*13e0*/  LDC R0, c[0x0][0x374] ;  /* 0x0000dd00ff007b82 */ /* 0x000f220000000800 */
[----:B------:R-:W2:Y:S01]  /*13f0*/  LDCU.64 UR22, c[0x0][0x348] ;  /* 0x00006900ff1677ac */ /* 0x000ea20008000a00 */
[----:B------:R-:W-:Y:S01]  /*1400*/  UMOV UR6, URZ ;  /* 0x000000ff00067c82 */ /* 0x000fe20008000000 */
[----:B-1----:R-:W-:-:S04]  /*1410*/  UIADD3 UR5, UPT, UPT, UR13, 0x1f, URZ ;  /* 0x0000001f0d057890 */ /* 0x002fc8000fffe0ff */
[----:B------:R-:W-:-:S04]  /*1420*/  USHF.R.S32.HI UR4, URZ, 0x1f, UR5 ;  /* 0x0000001fff047899 */ /* 0x000fc80008011405 */
[----:B------:R-:W-:-:S04]  /*1430*/  ULEA.HI UR4, UR4, UR5, URZ, 0x5 ;  /* 0x0000000504047291 */ /* 0x000fc8000f8f28ff */
[----:B------:R-:W-:Y:S02]  /*1440*/  USHF.R.S32.HI UR15, URZ, 0x5, UR4 ;  /* 0x00000005ff0f7899 */ /* 0x000fe40008011404 */
[----:B------:R-:W-:Y:S02]  /*1450*/  UIADD3 UR4, UPT, UPT, UR13, -0x1, URZ ;  /* 0xffffffff0d047890 */ /* 0x000fe4000fffe0ff */
[----:B------:R-:W-:Y:S02]  /*1460*/  UISETP.LT.U32.AND UP0, UPT, UR15, 0x2, UPT ;  /* 0x000000020f00788c */ /* 0x000fe4000bf01070 */
[----:B------:R-:W-:Y:S02]  /*1470*/  UISETP.GE.U32.AND UP1, UPT, UR4, -0x3f, UPT ;  /* 0xffffffc10400788c */ /* 0x000fe4000bf26070 */
[----:B------:R-:W-:Y:S02]  /*1480*/  USEL UR14, UR15, 0x2, UP0 ;  /* 0x000000020f0e7887 */ /* 0x000fe40008000000 */
[----:B------:R-:W-:-:S02]  /*1490*/  UIADD3 UR13, UPT, UPT, UR13, 0x3e, URZ ;  /* 0x0000003e0d0d7890 */ /* 0x000fc4000fffe0ff */
[----:B------:R-:W-:Y:S02]  /*14a0*/  UIADD3 UR5, UPT, UPT, UR14, -0x1, URZ ;  /* 0xffffffff0e057890 */ /* 0x000fe4000fffe0ff */
[----:B------:R-:W-:-:S03]  /*14b0*/  UIADD3 UR7, UPT, UPT, UR15, -UR14, URZ ;  /* 0x8000000e0f077290 */ /* 0x000fc6000fffe0ff */
[----:B------:R-:W-:-:S04]  /*14c0*/  @UP1 UIADD3 UR5, UPT, UPT, UR14, URZ, URZ ;  /* 0x000000ff0e051290 */ /* 0x000fc8000fffe0ff */
[----:B--2---:R-:W-:-:S12]  /*14d0*/  UIADD3 UR5, UPT, UPT, UR5, 0x1, URZ ;  /* 0x0000000105057890 */ /* 0x004fd8000fffe0ff */
.L_x_35:
[----:B------:R-:W-:Y:S01]  /*14e0*/  UISETP.NE.AND UP0, UPT, UR37, URZ, UPT ;  /* 0x000000ff2500728c */ /* 0x000fe2000bf05270 */
[----:B------:R-:W1:Y:S08]  /*14f0*/  S2UR UR37, SR_CgaCtaId ;  /* 0x00000000002579c3 */ /* 0x000e700000008800 */
[----:B------:R-:W-:Y:S05]  /*1500*/  BRA.U UP0, `(.L_x_18) ;  /* 0x0000000100347547 */ /* 0x000fea000b800000 */
[----:B------:R-:W2:Y:S01]  /*1510*/  S2R R2, SR_CgaCtaId ;  /* 0x0000000000027919 */ /* 0x000ea20000008800 */
[----:B------:R-:W-:-:S04]  /*1520*/  MOV R3, 0x400 ;  /* 0x0000040000037802 */ /* 0x000fc80000000f00 */
[----:B--2---:R-:W-:Y:S02]  /*1530*/  LEA R2, R2, R3, 0x18 ;  /* 0x0000000302027211 */ /* 0x004fe400078ec0ff */
[----:B------:R-:W-:-:S03]  /*1540*/  SHF.L.U32 R3, R11, 0x1f, RZ ;  /* 0x0000001f0b037819 */ /* 0x000fc600000006ff */
[----:B------:R-:W-:-:S04]  /*1550*/  IMAD R2, R12, 0x8, R2 ;  /* 0x000000080c027824 */ /* 0x000fc800078e0202 */
[----:B------:R-:W2:Y:S02]  /*1560*/  SYNCS.PHASECHK.TRANS64.TRYWAIT P0, [R2+URZ+0xd0], R3 ;  /* 0x0000d003020075a7 */ /* 0x000ea400080011ff */
[----:B--2---:R-:W-:Y:S05]  /*1570*/  @!P0 BRA `(.L_x_19) ;  /* 0x0000005400688947 */ /* 0x004fea0003800000 */
.L_x_113:
[----:B------:R-:W-:Y:S01]  /*1580*/  VIADD R12, R12, 0x1 ;  /* 0x000000010c0c7836 */ /* 0x000fe20000000000 */
[----:B------:R2:W-:Y:S04]  /*1590*/  SYNCS.ARRIVE.TRANS64.A1T0 RZ, [R2+URZ+0xc0], RZ ;  /* 0x0000c0ff02ff79a7 */ /* 0x0005e800081000ff */
[----:B------:R-:W-:-:S04]  /*15a0*/  ISETP.NE.AND P0, PT, R12, 0x2, PT ;  /* 0x000000020c00780c */ /* 0x000fc80003f05270 */
[----:B------:R-:W-:Y:S02]  /*15b0*/  SEL R12, R12, RZ, P0 ;  /* 0x000000ff0c0c7207 */ /* 0x000fe40000000000 */
[----:B--2---:R-:W-:-:S04]  /*15c0*/  SEL R2, RZ, 0x1, P0 ;  /* 0x00000001ff027807 */ /* 0x004fc80000000000 */
[----:B------:R-:W-:-:S07]  /*15d0*/  LOP3.LUT R11, R11, R2, RZ, 0x3c, !PT ;  /* 0x000000020b0b7212 */ /* 0x000fce00078e3cff */
.L_x_18:
[----:B------:R-:W-:Y:S01]  /*15e0*/  UMOV UR4, 0x400 ;  /* 0x0000040000047882 */ /* 0x000fe20000000000 */
[----:B------:R-:W-:Y:S01]  /*15f0*/  SHF.L.U32 R2, R15, 0x1f, RZ ;  /* 0x0000001f0f027819 */ /* 0x000fe200000006ff */
[----:B-1----:R-:W-:Y:S01]  /*1600*/  ULEA UR4, UR37, UR4, 0x18 ;  /* 0x0000000425047291 */ /* 0x002fe2000f8ec0ff */
[----:B------:R-:W-:Y:S01]  /*1610*/  R2UR UR35, R21 ;  /* 0x00000000152372ca */ /* 0x000fe200000e0000 */
[----:B------:R-:W-:Y:S01]  /*1620*/  UISETP.GE.U32.AND UP0, UPT, UR13, 0x3f, UPT ;  /* 0x0000003f0d00788c */ /* 0x000fe2000bf06070 */
[----:B------:R-:W-:Y:S01]  /*1630*/  R2UR UR11, R20 ;  /* 0x00000000140b72ca */ /* 0x000fe200000e0000 */
[----:B------:R-:W-:Y:S01]  /*1640*/  ULEA UR8, UR6, UR4, 0x3 ;  /* 0x0000000406087291 */ /* 0x000fe2000f8e18ff */
[----:B------:R-:W-:-:S08]  /*1650*/  UMOV UR24, URZ ;  /* 0x000000ff00187c82 */ /* 0x000fd00008000000 */
[----:B------:R1:W2:Y:S01]  /*1660*/  SYNCS.PHASECHK.TRANS64.TRYWAIT P0, [UR8+0x10], R2 ;  /* 0x00001002ff0075a7 */ /* 0x0002a20008001108 */
[----:B------:R-:W-:Y:S02]  /*1670*/  USHF.L.U32 UR35, UR35, 0x6, URZ ;  /* 0x0000000623237899 */ /* 0x000fe400080006ff */
[----:B------:R-:W-:Y:S01]  /*1680*/  USHF.L.U32 UR11, UR11, 0x6, URZ ;  /* 0x000000060b0b7899 */ /* 0x000fe200080006ff */
[----:B------:R-:W-:Y:S11]  /*1690*/  BRA.U !UP0, `(.L_x_20) ;  /* 0x0000000108a47547 */ /* 0x000ff6000b800000 */
[----:B------:R-:W-:Y:S01]  /*16a0*/  UMOV UR16, URZ ;  /* 0x000000ff00107c82 */ /* 0x000fe20008000000 */
[----:B------:R-:W-:-:S05]  /*16b0*/  UMOV UR17, UR6 ;  /* 0x0000000600117c82 */ /* 0x000fca0008000000 */
.L_x_25:
[----:B-1----:R-:W-:Y:S01]  /*16c0*/  ULEA UR33, UR17, UR4, 0x3 ;  /* 0x0000000411217291 */ /* 0x002fe2000f8e18ff */
[----:B--2---:R-:W-:Y:S01]  /*16d0*/  @!P5 MOV R3, 0x2000 ;  /* 0x000020000003d802 */ /* 0x004fe20000000f00 */
[----:B--2---:R-:W-:Y:S10]  /*16e0*/  @P0 BRA `(.L_x_21) ;  /* 0x00000000000c0947 */ /* 0x004ff40003800000 */
[----:B------:R-:W-:-:S04]  /*16f0*/  SHF.L.U32 R4, R15, 0x1f, RZ ;  /* 0x0000001f0f047819 */ /* 0x000fc800000006ff */
[----:B------:R-:W2:Y:S02]  /*1700*/  SYNCS.PHASECHK.TRANS64.TRYWAIT P0, [UR33+0x10], R4 ;  /* 0x00001004ff0075a7 */ /* 0x000ea40008001121 */
[----:B--2---:R-:W-:Y:S05]  /*1710*/  @!P0 BRA `(.L_x_22) ;  /* 0x0000005400148947 */ /* 0x004fea0003800000 */
.L_x_21:
[----:B------:R2:W-:Y:S01]  /*1720*/  @!P5 SYNCS.ARRIVE.TRANS64 RZ, [UR33], R3 ;  /* 0x00000003ffffd9a7 */ /* 0x0005e20008000021 */
[----:B------:R-:W-:Y:S04]  /*1730*/  BSSY.RECONVERGENT B0, `(.L_x_23) ;  /* 0x0000003000007945 */ /* 0x000fe80003800200 */
[----:B------:R-:W-:Y:S05]  /*1740*/  @P4 BRA `(.L_x_24) ;  /* 0x0000000000044947 */ /* 0x000fea0003800000 */
[----:B------:R-:W-:Y:S05]  /*1750*/  BPT.TRAP 0x1 ;  /* 0x000000040000795c */ /* 0x000fea0000300000 */
.L_x_24:
[----:B------:R-:W-:Y:S05]  /*1760*/  BSYNC.RECONVERGENT B0 ;  /* 0x0000000000007941 */ /* 0x000fea0003800200 */
.L_x_23:
[----:B------:R-:W-:Y:S02]  /*1770*/  UIADD3 UR6, UPT, UPT, UR17, 0x1, URZ ;  /* 0x0000000111067890 */ /* 0x000fe4000fffe0ff */
[----:B------:R-:W-:Y:S02]  /*1780*/  UIADD3 UR26, UP1, UPT, UR22, 0x80, URZ ;  /* 0x00000080161a7890 */ /* 0x000fe4000ff3e0ff */
[----:B------:R-:W-:Y:S02]  /*1790*/  UISETP.NE.AND UP0, UPT, UR6, 0x2, UPT ;  /* 0x000000020600788c */ /* 0x000fe4000bf05270 */
[----:B------:R-:W-:Y:S02]  /*17a0*/  USHF.L.U32 UR34, UR16, 0x5, URZ ;  /* 0x0000000510227899 */ /* 0x000fe400080006ff */
[----:B------:R-:W-:Y:S02]  /*17b0*/  USEL UR9, URZ, 0x1, UP0 ;  /* 0x00000001ff097887 */ /* 0x000fe40008000000 */
[----:B------:R-:W-:-:S02]  /*17c0*/  USEL UR6, UR6, URZ, UP0 ;  /* 0x000000ff06067287 */ /* 0x000fc40008000000 */
[----:B------:R-:W-:Y:S02]  /*17d0*/  UIADD3 UR20, UP0, UPT, UR22, 0x180, URZ ;  /* 0x0000018016147890 */ /* 0x000fe4000ff1e0ff */
[----:B------:R-:W-:Y:S01]  /*17e0*/  ULEA UR8, UR6, UR4, 0x3 ;  /* 0x0000000406087291 */ /* 0x000fe2000f8e18ff */
[----:B------:R-:W-:Y:S01]  /*17f0*/  LOP3.LUT R15, R15, UR9, RZ, 0x3c, !PT ;  /* 0x000000090f0f7c12 */ /* 0x000fe2000f8e3cff */
[----:B------:R-:W-:Y:S02]  /*1800*/  UIADD3.X UR27, UPT, UPT, URZ, UR23, URZ, UP1, !UPT ;  /* 0x00000017ff1b7290 */ /* 0x000fe40008ffe4ff */
[----:B------:R-:W-:Y:S01]  /*1810*/  UIADD3.X UR21, UPT, UPT, URZ, UR23, URZ, UP0, !UPT ;  /* 0x00000017ff157290 */ /* 0x000fe200087fe4ff */
[----:B-1----:R-:W-:Y:S01]  /*1820*/  SHF.L.U32 R2, R15, 0x1f, RZ ;  /* 0x0000001f0f027819 */ /* 0x002fe200000006ff */
[----:B------:R-:W-:Y:S01]  /*1830*/  UMOV UR18, 0x0 ;  /* 0x0000000000127882 */ /* 0x000fe20000000000 */
[----:B------:R-:W-:Y:S01]  /*1840*/  UMOV UR19, 0x10000000 ;  /* 0x1000000000137882 */ /* 0x000fe20000000000 */
[----:B------:R-:W-:Y:S01]  /*1850*/  UMOV UR12, UR36 ;  /* 0x00000024000c7c82 */ /* 0x000fe20008000000 */
[----:B------:R1:W1:Y:S01]  /*1860*/  SYNCS.PHASECHK.TRANS64.TRYWAIT P0, [UR8+0x10], R2 ;  /* 0x00001002ff0075a7 */ /* 0x0002620008001108 */
[----:B------:R-:W-:Y:S01]  /*1870*/  ULEA UR8, UR17, UR4, 0xc ;  /* 0x0000000411087291 */ /* 0x000fe2000f8e60ff */
[----:B------:R-:W-:Y:S01]  /*1880*/  UMOV UR9, UR33 ;  /* 0x0000002100097c82 */ /* 0x000fe20008000000 */
[----:B------:R-:W-:-:S02]  /*1890*/  UMOV UR10, UR34 ;  /* 0x00000022000a7c82 */ /* 0x000fc40008000000 */
[----:B------:R-:W-:Y:S02]  /*18a0*/  UIADD3 UR32, UPT, UPT, UR8, 0x3400, URZ ;  /* 0x0000340008207890 */ /* 0x000fe4000fffe0ff */
[----:B------:R-:W-:Y:S02]  /*18b0*/  UIADD3 UR8, UPT, UPT, UR8, 0x5400, URZ ;  /* 0x0000540008087890 */ /* 0x000fe4000fffe0ff */
[----:B------:R-:W-:Y:S01]  /*18c0*/  UIADD3 UR16, UPT, UPT, UR16, 0x1, URZ ;  /* 0x0000000110107890 */ /* 0x000fe2000fffe0ff */
[----:B------:R-:W-:Y:S01]  /*18d0*/  UMOV UR24, UR5 ;  /* 0x0000000500187c82 */ /* 0x000fe20008000000 */
[----:B------:R-:W-:Y:S02]  /*18e0*/  UMOV UR17, UR6 ;  /* 0x0000000600117c82 */ /* 0x000fe40008000000 */
[----:B------:R-:W-:Y:S01]  /*18f0*/  UISETP.NE.AND UP0, UPT, UR16, UR5, UPT ;  /* 0x000000051000728c */ /* 0x000fe2000bf05270 */
[----:B------:R1:W-:Y:S02]  /*1900*/  UTMALDG.3D [UR32], [UR26], desc[UR18] ;  /* 0x000012201a0075b4 */ /* 0x0003e40008011000 */
[----:B------:R1:W-:Y:S06]  /*1910*/  UTMALDG.3D [UR8], [UR20], desc[UR18] ;  /* 0x00001208140075b4 */ /* 0x0003ec0008011000 */
[----:B------:R-:W-:Y:S05]  /*1920*/  BRA.U UP0, `(.L_x_25) ;  /* 0xfffffffd00647547 */ /* 0x000fea000b83ffff */
.L_x_20:
[----:B-1----:R-:W-:Y:S01]  /*1930*/  ULEA UR8, UR6, UR4, 0x3 ;  /* 0x0000000406087291 */ /* 0x002fe2000f8e18ff */
[----:B------:R-:W-:Y:S01]  /*1940*/  SHF.L.U32 R2, R15, 0x1f, RZ ;  /* 0x0000001f0f027819 */ /* 0x000fe200000006ff */
[----:B------:R-:W-:Y:S01]  /*1950*/  @!P1 SYNCS.ARRIVE.TRANS64.A1T0 RZ, [UR4+0x58], RZ ;  /* 0x000058ffffff99a7 */ /* 0x000fe20008100004 */
[----:B------:R-:W-:-:S06]  /*1960*/  UISETP.GT.AND UP0, UPT, UR15, UR14, UPT ;  /* 0x0000000e0f00728c */ /* 0x000fcc000bf04270 */
[----:B--2---:R1:W2:Y:S03]  /*1970*/  SYNCS.PHASECHK.TRANS64.TRYWAIT P0, [UR8+0x10], R2 ;  /* 0x00001002ff0075a7 */ /* 0x0042a60008001108 */
[----:B------:R-:W-:Y:S05]  /*1980*/  BRA.U !UP0, `(.L_x_26) ;  /* 0x0000000108a87547 */ /* 0x000fea000b800000 */
[----:B------:R-:W-:Y:S01]  /*1990*/  UIADD3 UR21, UPT, UPT, UR7, UR24, URZ ;  /* 0x0000001807157290 */ /* 0x000fe2000fffe0ff */
[----:B------:R-:W-:-:S11]  /*19a0*/  UMOV UR25, UR6 ;  /* 0x0000000600197c82 */ /* 0x000fd60008000000 */
.L_x_31:
[----:B-1----:R-:W-:Y:S01]  /*19b0*/  ULEA UR17, UR25, UR4, 0x3 ;  /* 0x0000000419117291 */ /* 0x002fe2000f8e18ff */
[----:B--2---:R-:W-:Y:S01]  /*19c0*/  @!P5 MOV R3, 0x2000 ;  /* 0x000020000003d802 */ /* 0x004fe20000000f00 */
[----:B--2---:R-:W-:Y:S10]  /*19d0*/  @P0 BRA `(.L_x_27) ;  /* 0x00000000000c0947 */ /* 0x004ff40003800000 */
[----:B------:R-:W-:-:S04]  /*19e0*/  SHF.L.U32 R4, R15, 0x1f, RZ ;  /* 0x0000001f0f047819 */ /* 0x000fc800000006ff */
[----:B------:R-:W2:Y:S02]  /*19f0*/  SYNCS.PHASECHK.TRANS64.TRYWAIT P0, [UR17+0x10], R4 ;  /* 0x00001004ff0075a7 */ /* 0x000ea40008001111 */
[----:B--2---:R-:W-:Y:S05]  /*1a00*/  @!P0 BRA `(.L_x_28) ;  /* 0x0000005000708947 */ /* 0x004fea0003800000 */
.L_x_27:
[----:B------:R2:W-:Y:S01]  /*1a10*/  @!P5 SYNCS.ARRIVE.TRANS64 RZ, [UR17], R3 ;  /* 0x00000003ffffd9a7 */ /* 0x0005e20008000011 */
[----:B------:R-:W-:Y:S04]  /*1a20*/  BSSY.RECONVERGENT B0, `(.L_x_29) ;  /* 0x0000003000007945 */ /* 0x000fe80003800200 */
[----:B------:R-:W-:Y:S05]  /*1a30*/  @P4 BRA `(.L_x_30) ;  /* 0x0000000000044947 */ /* 0x000fea0003800000 */
[----:B------:R-:W-:Y:S05]  /*1a40*/  BPT.TRAP 0x1 ;  /* 0x000000040000795c */ /* 0x000fea0000300000 */
.L_x_30:
[----:B------:R-:W-:Y:S05]  /*1a50*/  BSYNC.RECONVERGENT B0 ;  /* 0x0000000000007941 */ /* 0x000fea0003800200 */
.L_x_29:
        /* <DEDUP_REMOVED lines=20> */
[----:B------:R-:W-:Y:S01]  /*1ba0*/  UIADD3 UR8, UPT, UPT, UR8, 0x5400, URZ ;  /* 0x0000540008087890 */ /* 0x000fe2000fffe0ff */
[----:B------:R-:W-:Y:S01]  /*1bb0*/  UMOV UR9, UR17 ;  /* 0x0000001100097c82 */ /* 0x000fe20008000000 */
[----:B------:R-:W-:Y:S01]  /*1bc0*/  UMOV UR10, UR18 ;  /* 0x00000012000a7c82 */ /* 0x000fe20008000000 */
[----:B------:R-:W-:Y:S01]  /*1bd0*/  UIADD3 UR24, UPT, UPT, UR24, 0x1, URZ ;  /* 0x0000000118187890 */ /* 0x000fe2000fffe0ff */
[----:B------:R-:W-:-:S03]  /*1be0*/  UMOV UR25, UR6 ;  /* 0x0000000600197c82 */ /* 0x000fc60008000000 */
[----:B------:R1:W-:Y:S01]  /*1bf0*/  UTMALDG.3D [UR16], [UR30], desc[UR26] ;  /* 0x00001a101e0075b4 */ /* 0x0003e20008011000 */
[----:B------:R-:W-:Y:S01]  /*1c00*/  UISETP.NE.AND UP0, UPT, UR24, UR21, UPT ;  /* 0x000000151800728c */ /* 0x000fe2000bf05270 */
[----:B------:R1:W-:Y:S08]  /*1c10*/  UTMALDG.3D [UR8], [UR28], desc[UR26] ;  /* 0x00001a081c0075b4 */ /* 0x0003f00008011000 */
[----:B------:R-:W-:Y:S05]  /*1c20*/  BRA.U UP0, `(.L_x_31) ;  /* 0xfffffffd00607547 */ /* 0x000fea000b83ffff */
.L_x_26:
[C---:B-1----:R-:W-:Y:S01]  /*1c30*/  LEA R2, R14.reuse, UR4, 0x3 ;  /* 0x000000040e027c11 */ /* 0x042fe2000f8e18ff */
[----:B------:R-:W-:Y:S01]  /*1c40*/  NOP ;  /* 0x0000000000007918 */ /* 0x000fe20000000000 */
[----:B--2---:R-:W-:Y:S02]  /*1c50*/  SHF.L.U32 R3, R13, 0x1f, RZ ;  /* 0x0000001f0d037819 */ /* 0x004fe400000006ff */
[----:B------:R-:W-:Y:S02]  /*1c60*/  LEA R4, R14, UR4, 0x4 ;  /* 0x000000040e047c11 */ /* 0x000fe4000f8e20ff */
[----:B------:R-:W1:Y:S02]  /*1c70*/  SYNCS.PHASECHK.TRANS64.TRYWAIT P0, [R2+URZ+0x60], R3 ;  /* 0x00006003020075a7 */ /* 0x000e6400080011ff */
[----:B-1----:R-:W-:Y:S05]  /*1c80*/  @!P0 BRA `(.L_x_32) ;  /* 0x0000004c00e88947 */ /* 0x002fea0003800000 */
.L_x_116:
[----:B------:R-:W2:Y:S01]  /*1c90*/  LDS.128 R4, [R4+0xf0] ;  /* 0x0000f00004047984 */ /* 0x000ea20000000c00 */
[----:B---3--:R-:W-:Y:S01]  /*1ca0*/  ISETP.GE.AND P0, PT, R26, 0x1, PT ;  /* 0x000000011a00780c */ /* 0x008fe20003f06270 */
[----:B-1----:R-:W-:Y:S01]  /*1cb0*/  VIADD R2, R2, 0x70 ;  /* 0x0000007002027836 */ /* 0x002fe20000000000 */
[----:B------:R-:W-:Y:S01]  /*1cc0*/  @!PT LDS RZ, [RZ] ;  /* 0x00000000fffff984 */ /* 0x000fe20000000800 */
[----:B------:R-:W-:Y:S01]  /*1cd0*/  @!PT LDS RZ, [RZ] ;  /* 0x00000000fffff984 */ /* 0x000fe20000000800 */
[----:B------:R-:W-:Y:S01]  /*1ce0*/  @!PT LDS RZ, [RZ] ;  /* 0x00000000fffff984 */ /* 0x000fe20000000800 */
[----:B------:R-:W-:Y:S01]  /*1cf0*/  @!PT LDS RZ, [RZ] ;  /* 0x00000000fffff984 */ /* 0x000fe20000000800 */
[----:B------:R1:W-:Y:S06]  /*1d00*/  MEMBAR.ALL.CTA ;  /* 0x0000000000007992 */ /* 0x0003ec0000008000 */
[----:B-1----:R-:W1:Y:S01]  /*1d10*/  FENCE.VIEW.ASYNC.S ;  /* 0x00000000000073c6 */ /* 0x002e620000000000 */
[----:B------:R-:W-:-:S04]  /*1d20*/  PRMT R2, RZ, 0x654, R2 ;  /* 0x00000654ff027816 */ /* 0x000fc80000000002 */
[----:B-1----:R1:W-:Y:S01]  /*1d30*/  SYNCS.ARRIVE.TRANS64.RED.A1T0 RZ, [R2+URZ], RZ ;  /* 0x000000ff02ff79a7 */ /* 0x0023e200081004ff */
[----:B--2---:R-:W-:-:S13]  /*1d40*/  LOP3.LUT P2, RZ, R6, 0x1, RZ, 0xc0, !PT ;  /* 0x0000000106ff7812 */ /* 0x004fda000784c0ff */
[----:B------:R-:W-:Y:S01]  /*1d50*/  @P2 SHF.R.U32.HI R3, RZ, 0x10, R5 ;  /* 0x00000010ff032819 */ /* 0x000fe20000011605 */
[----:B------:R-:W-:Y:S01]  /*1d60*/  VOTEU.ANY UP0, P2 ;  /* 0x0000000000ff7886 */ /* 0x000fe20001000100 */
[----:B------:R-:W-:Y:S02]  /*1d70*/  @P2 MOV R10, R4 ;  /* 0x00000004000a2202 */ /* 0x000fe40000000f00 */
[----:B------:R-:W-:Y:S02]  /*1d80*/  @P2 R2UR.BROADCAST UR8, R3 ;  /* 0x00000000030822ca */ /* 0x000fe400008e0000 */
[----:B------:R-:W-:-:S11]  /*1d90*/  @P2 LOP3.LUT R9, R5, 0xffff, RZ, 0xc0, !PT ;  /* 0x0000ffff05092812 */ /* 0x000fd600078ec0ff */
[----:B------:R-:W-:Y:S01]  /*1da0*/  @UP0 UMOV UR36, UR8 ;  /* 0x0000000800240c82 */ /* 0x000fe20008000000 */
[----:B-1----:R-:W-:Y:S05]  /*1db0*/  @!P0 BRA `(.L_x_33) ;  /* 0x0000000000b88947 */ /* 0x002fea0003800000 */
[----:B------:R-:W4:Y:S01]  /*1dc0*/  LDC.64 R4, c[0x0][0xb18] ;  /* 0x0002c600ff047b82 */ /* 0x000f220000000a00 */
[----:B------:R-:W-:-:S07]  /*1dd0*/  ISETP.NE.AND P3, PT, R26, 0x1, PT ;  /* 0x000000011a00780c */ /* 0x000fce0003f65270 */
[----:B------:R-:W1:Y:S08]  /*1de0*/  LDC.64 R6, c[0x0][0xb10] ;  /* 0x0002c400ff067b82 */ /* 0x000e700000000a00 */
[----:B------:R-:W2:Y:S08]  /*1df0*/  LDC R16, c[0x0][0xb20] ;  /* 0x0002c800ff107b82 */ /* 0x000eb00000000800 */
[----:B------:R-:W3:Y:S01]  /*1e00*/  LDC R17, c[0x0][0xb0c] ;  /* 0x0002c300ff117b82 */ /* 0x000ee20000000800 */
[----:B----4-:R-:W-:Y:S01]  /*1e10*/  IMAD.HI.U32 R19, R0, R5, RZ ;  /* 0x0000000500137227 */ /* 0x010fe200078e00ff */
[----:B------:R-:W-:-:S03]  /*1e20*/  ISETP.NE.AND P0, PT, R4, 0x1, PT ;  /* 0x000000010400780c */ /* 0x000fc60003f05270 */
[----:B------:R-:W-:-:S03]  /*1e30*/  IMAD.HI.U32 R5, R9, R5, RZ ;  /* 0x0000000509057227 */ /* 0x000fc600078e00ff */
[----:B------:R-:W4:Y:S01]  /*1e40*/  LDC.64 R2, c[0x0][0xb28] ;  /* 0x0002ca00ff027b82 */ /* 0x000f220000000a00 */
[----:B-1----:R-:W-:-:S04]  /*1e50*/  IMAD.HI.U32 R20, R8, R6, RZ ;  /* 0x0000000608147227 */ /* 0x002fc800078e00ff */
[----:B------:R-:W-:Y:S01]  /*1e60*/  IMAD.HI.U32 R21, R10, R6, RZ ;  /* 0x000000060a157227 */ /* 0x000fe200078e00ff */
[----:B------:R-:W-:Y:S02]  /*1e70*/  SHF.R.U32.HI R20, RZ, R7, R20 ;  /* 0x00000007ff147219 */ /* 0x000fe40000011614 */
[-C--:B--2---:R-:W-:Y:S02]  /*1e80*/  SHF.R.U32.HI R19, RZ, R16.reuse, R19 ;  /* 0x00000010ff137219 */ /* 0x084fe40000011613 */
[----:B------:R-:W-:Y:S02]  /*1e90*/  SHF.R.U32.HI R5, RZ, R16, R5 ;  /* 0x00000010ff057219 */ /* 0x000fe40000011605 */
[----:B------:R-:W-:Y:S02]  /*1ea0*/  SEL R19, R0, R19, !P0 ;  /* 0x0000001300137207 */ /* 0x000fe40004000000 */
[----:B------:R-:W-:Y:S02]  /*1eb0*/  SHF.R.U32.HI R21, RZ, R7, R21 ;  /* 0x00000007ff157219 */ /* 0x000fe40000011615 */
[----:B---3--:R-:W-:-:S02]  /*1ec0*/  ISETP.NE.AND P1, PT, R17, 0x1, PT ;  /* 0x000000011100780c */ /* 0x008fc40003f25270 */
[----:B------:R-:W-:Y:S02]  /*1ed0*/  SEL R5, R9, R5, !P0 ;  /* 0x0000000509057207 */ /* 0x000fe40004000000 */
[----:B------:R-:W-:Y:S02]  /*1ee0*/  SEL R20, R8, R20, !P1 ;  /* 0x0000001408147207 */ /* 0x000fe40004800000 */
[----:B------:R-:W-:Y:S01]  /*1ef0*/  SEL R21, R10, R21, !P1 ;  /* 0x000000150a157207 */ /* 0x000fe20004800000 */
[----:B----4-:R-:W-:-:S04]  /*1f00*/  IMAD.HI.U32 R18, R19, R2, RZ ;  /* 0x0000000213127227 */ /* 0x010fc800078e00ff */
        /* <DEDUP_REMOVED lines=10> */
[----:B------:R-:W-:-:S04]  /*1fb0*/  @!P0 IMAD.HI.U32 R7, R21, R2, RZ ;  /* 0x0000000215078227 */ /* 0x000fc800078e00ff */
[----:B------:R-:W-:Y:S01]  /*1fc0*/  IMAD.MOV R2, RZ, RZ, -R6 ;  /* 0x000000ffff027224 */ /* 0x000fe200078e0a06 */
[----:B------:R-:W-:Y:S02]  /*1fd0*/  @!P0 SHF.R.U32.HI R3, RZ, R3, R7 ;  /* 0x00000003ff038219 */ /* 0x000fe40000011607 */
[----:B------:R-:W-:Y:S01]  /*1fe0*/  IADD3 R7, PT, PT, -R5, RZ, RZ ;  /* 0x000000ff05077210 */ /* 0x000fe20007ffe1ff */
[----:B------:R-:W-:Y:S01]  /*1ff0*/  IMAD R2, R26, R2, R5 ;  /* 0x000000021a027224 */ /* 0x000fe200078e0205 */
        /* <DEDUP_REMOVED lines=10> */
.L_x_33:
[----:B------:R-:W1:Y:S02]  /*20a0*/  LDCU UR8, c[0x0][0xb30] ;  /* 0x00016600ff0877ac */ /* 0x000e640008000800 */
[----:B-1----:R-:W-:-:S09]  /*20b0*/  UISETP.NE.AND UP0, UPT, UR8, 0x1, UPT ;  /* 0x000000010800788c */ /* 0x002fd2000bf05270 */
[----:B------:R-:W-:Y:S05]  /*20c0*/  BRA.U UP0, `(.L_x_34) ;  /* 0x0000000100407547 */ /* 0x000fea000b800000 */
[----:B------:R-:W1:Y:S08]  /*20d0*/  LDC.64 R4, c[0x0][0xb10] ;  /* 0x0002c400ff047b82 */ /* 0x000e700000000a00 */
[----:B------:R-:W2:Y:S08]  /*20e0*/  LDC.64 R2, c[0x0][0xb18] ;  /* 0x0002c600ff027b82 */ /* 0x000eb00000000a00 */
[----:B------:R-:W3:Y:S08]  /*20f0*/  LDC R6, c[0x0][0xb20] ;  /* 0x0002c800ff067b82 */ /* 0x000ef00000000800 */
[----:B------:R-:W4:Y:S01]  /*2100*/  LDC R7, c[0x0][0xb0c] ;  /* 0x0002c300ff077b82 */ /* 0x000f220000000800 */
[----:B-1----:R-:W-:-:S05]  /*2110*/  IMAD.HI.U32 R4, R10, R4, RZ ;  /* 0x000000040a047227 */ /* 0x002fca00078e00ff */
[----:B------:R-:W-:Y:S01]  /*2120*/  SHF.R.U32.HI R4, RZ, R5, R4 ;  /* 0x00000005ff047219 */ /* 0x000fe20000011604 */
[----:B--2---:R-:W-:Y:S01]  /*2130*/  IMAD.HI.U32 R3, R9, R3, RZ ;  /* 0x0000000309037227 */ /* 0x004fe200078e00ff */
[----:B------:R-:W-:-:S04]  /*2140*/  ISETP.NE.AND P0, PT, R2, 0x1, PT ;  /* 0x000000010200780c */ /* 0x000fc80003f05270 */
[----:B---3--:R-:W-:-:S04]  /*2150*/  SHF.R.U32.HI R3, RZ, R6, R3 ;  /* 0x00000006ff037219 */ /* 0x008fc80000011603 */
[----:B------:R-:W-:Y:S02]  /*2160*/  SEL R3, R9, R3, !P0 ;  /* 0x0000000309037207 */ /* 0x000fe40004000000 */
[----:B----4-:R-:W-:-:S04]  /*2170*/  ISETP.NE.AND P1, PT, R7, 0x1, PT ;  /* 0x000000010700780c */ /* 0x010fc80003f25270 */
[----:B------:R-:W-:-:S05]  /*2180*/  SEL R4, R10, R4, !P1 ;  /* 0x000000040a047207 */ /* 0x000fca0004800000 */
[----:B------:R-:W-:Y:S02]  /*2190*/  IMAD.IADD R5, R3, 0x1, -R4 ;  /* 0x0000000103057824 */ /* 0x000fe400078e0a04 */
[----:B------:R-:W-:Y:S02]  /*21a0*/  IMAD.IADD R3, R4, 0x1, -R3 ;  /* 0x0000000104037824 */ /* 0x000fe400078e0a03 */
[----:B------:R-:W-:Y:S02]  /*21b0*/  IMAD R10, R5, R7, R10 ;  /* 0x00000007050a7224 */ /* 0x000fe400078e020a */
[----:B------:R-:W-:-:S07]  /*21c0*/  IMAD R9, R3, R2, R9 ;  /* 0x0000000203097224 */ /* 0x000fce00078e0209 */
.L_x_34:
[----:B------:R-:W-:Y:S01]  /*21d0*/  VIADD R14, R14, 0x1 ;  /* 0x000000010e0e7836 */ /* 0x000fe20000000000 */
[----:B------:R-:W-:Y:S01]  /*21e0*/  PLOP3.LUT P1, PT, PT, PT, PT, 0x80, 0x8 ;  /* 0x000000000008781c */ /* 0x000fe20003f2f070 */
[----:B------:R-:W-:Y:S02]  /*21f0*/  IMAD.IADD R21, R10, 0x1, R59 ;  /* 0x000000010a157824 */ /* 0x000fe400078e023b */
[----:B------:R-:W-:Y:S01]  /*2200*/  IMAD.IADD R20, R9, 0x1, R58 ;  /* 0x0000000109147824 */ /* 0x000fe200078e023a */
[----:B------:R-:W-:-:S04]  /*2210*/  ISETP.NE.AND P0, PT, R14, 0x2, PT ;  /* 0x000000020e00780c */ /* 0x000fc80003f05270 */
[----:B------:R-:W-:Y:S02]  /*2220*/  SEL R2, RZ, 0x1, P0 ;  /* 0x00000001ff027807 */ /* 0x000fe40000000000 */
[----:B------:R-:W-:Y:S02]  /*2230*/  SEL R14, R14, RZ, P0 ;  /* 0x000000ff0e0e7207 */ /* 0x000fe40000000000 */
[----:B------:R-:W-:Y:S01]  /*2240*/  LOP3.LUT R13, R13, R2, RZ, 0x3c, !PT ;  /* 0x000000020d0d7212 */ /* 0x000fe200078e3cff */
[----:B------:R-:W-:Y:S06]  /*2250*/  @P2 BRA `(.L_x_35) ;  /* 0xfffffff000a02947 */ /* 0x000fec000383ffff */
[----:B------:R-:W-:Y:S01]  /*2260*/  UIADD3 UR5, UPT, UPT, UR4, 0x10, URZ ;  /* 0x0000001004057890 */ /* 0x000fe2000fffe0ff */
[----:B------:R-:W-:-:S03]  /*2270*/  SHF.L.U32 R2, R15, 0x1f, RZ ;  /* 0x0000001f0f027819 */ /* 0x000fc600000006ff */
[----:B------:R-:W-:-:S09]  /*2280*/  ULEA UR4, UR6, UR5, 0x3 ;  /* 0x0000000506047291 */ /* 0x000fd2000f8e18ff */
[----:B------:R-:W1:Y:S02]  /*2290*/  SYNCS.PHASECHK.TRANS64.TRYWAIT P0, [UR4], R2 ;  /* 0x00000002ff0075a7 */ /* 0x000e640008001104 */
[----:B-1----:R-:W-:Y:S05]  /*22a0*/  @!P0 BRA `(.L_x_36) ;  /* 0x0000004800748947 */ /* 0x002fea0003800000 */
.L_x_118:
[----:B------:R-:W-:-:S04]  /*22b0*/  UIADD3 UR6, UPT, UPT, UR6, 0x1, URZ ;  /* 0x0000000106067890 */ /* 0x000fc8000fffe0ff */
[----:B------:R-:W-:-:S04]  /*22c0*/  UISETP.NE.AND UP0, UPT, UR6, 0x2, UPT ;  /* 0x000000020600788c */ /* 0x000fc8000bf05270 */
[----:B------:R-:W-:Y:S02]  /*22d0*/  USEL UR4, URZ, 0x1, UP0 ;  /* 0x00000001ff047887 */ /* 0x000fe40008000000 */
[----:B------:R-:W-:-:S04]  /*22e0*/  USEL UR6, UR6, URZ, UP0 ;  /* 0x000000ff06067287 */ /* 0x000fc80008000000 */
[----:B------:R-:W-:Y:S01]  /*22f0*/  ULEA UR6, UR6, UR5, 0x3 ;  /* 0x0000000506067291 */ /* 0x000fe2000f8e18ff */
[----:B-1----:R-:W-:-:S04]  /*2300*/  LOP3.LUT R2, R15, UR4, RZ, 0x3c, !PT ;  /* 0x000000040f027c12 */ /* 0x002fc8000f8e3cff */
[----:B------:R-:W-:Y:S01]  /*2310*/  SHF.L.U32 R2, R2, 0x1f, RZ ;  /* 0x0000001f02027819 */ /* 0x000fe200000006ff */
[----:B----4-:R-:W-:-:S07]  /*2320*/  IMAD.U32 R0, RZ, RZ, UR6 ;  /* 0x00000006ff007e24 */ /* 0x010fce000f8e00ff */
.L_x_37:
[----:B-1----:R1:W2:Y:S02]  /*2330*/  SYNCS.PHASECHK.TRANS64.TRYWAIT P0, [R0+URZ], R2 ;  /* 0x00000002000075a7 */ /* 0x0022a400080011ff */
[----:B--2---:R-:W-:Y:S05]  /*2340*/  @!P0 NANOSLEEP.SYNCS 0x989680 ;  /* 0x009896800000895d */ /* 0x004fea0003900000 */
[----:B------:R-:W2:Y:S02]  /*2350*/  @!P0 SYNCS.PHASECHK.TRANS64 P0, [R0+URZ], R2 ;  /* 0x00000002000085a7 */ /* 0x000ea400080010ff */
[----:B--2---:R-:W-:Y:S05]  /*2360*/  @P0 EXIT ;  /* 0x000000000000094d */ /* 0x004fea0003800000 */
[----:B------:R-:W-:Y:S05]  /*2370*/  BRA `(.L_x_37) ;  /* 0xfffffffc00ec7947 */ /* 0x000fea000383ffff */
.L_x_17:
[----:B------:R-:W-:-:S04]  /*2380*/  UISETP.NE.AND UP1, UPT, UR37, URZ, UPT ;  /* 0x000000ff2500728c */ /* 0x000fc8000bf25270 */
[----:B------:R-:W-:-:S09]  /*2390*/  UISETP.NE.OR UP1, UPT, UR8, 0x1, UP1 ;  /* 0x000000010800788c */ /* 0x000fd20008f25670 */
[----:B------:R-:W-:Y:S05]  /*23a0*/  BRA.U UP1, `(.L_x_38) ;  /* 0x0000000501487547 */ /* 0x000fea000b800000 */
[----:B------:R-:W-:Y:S01]  /*23b0*/  ISETP.NE.AND P2, PT, R2, RZ, PT ;  /* 0x000000ff0200720c */ /* 0x000fe20003f45270 */
[----:B------:R-:W-:Y:S01]  /*23c0*/  IMAD.MOV.U32 R12, RZ, RZ, 0x1 ;  /* 0x00000001ff0c7424 */ /* 0x000fe200078e00ff */
[----:B------:R-:W-:Y:S02]  /*23d0*/  CS2R R10, SRZ ;  /* 0x00000000000a7805 */ /* 0x000fe4000001ff00 */
[----:B------:R-:W-:Y:S01]  /*23e0*/  CS2R R8, SRZ ;  /* 0x0000000000087805 */ /* 0x000fe2000001ff00 */
[----:B------:R-:W-:Y:S01]  /*23f0*/  UMOV UR4, 0x400 ;  /* 0x0000040000047882 */ /* 0x000fe20000000000 */
[----:B------:R-:W-:Y:S01]  /*2400*/  UMOV UR6, URZ ;  /* 0x000000ff00067c82 */ /* 0x000fe20008000000 */
[----:B------:R-:W-:-:S12]  /*2410*/  ULEA UR37, UR37, UR4, 0x18 ;  /* 0x0000000425257291 */ /* 0x000fd8000f8ec0ff */
.L_x_42:
[----:B------:R-:W-:Y:S02]  /*2420*/  LEA R0, R8, UR37, 0x3 ;  /* 0x0000002508007c11 */ /* 0x000fe4000f8e18ff */
[----:B------:R-:W-:-:S03]  /*2430*/  SHF.L.U32 R4, R9, 0x1f, RZ ;  /* 0x0000001f09047819 */ /* 0x000fc600000006ff */
[----:B------:R-:W-:Y:S01]  /*2440*/  VIADD R5, R0, 0xd0 ;  /* 0x000000d000057836 */ /* 0x000fe20000000000 */
[----:B------:R-:W1:Y:S02]  /*2450*/  SYNCS.PHASECHK.TRANS64.TRYWAIT P0, [R0+URZ+0xc0], R4 ;  /* 0x0000c004000075a7 */ /* 0x000e6400080011ff */
[----:B-1----:R-:W-:Y:S05]  /*2460*/  @!P0 BRA `(.L_x_39) ;  /* 0x00000048001c8947 */ /* 0x002fea0003800000 */
.L_x_119:
[----:B------:R-:W-:Y:S01]  /*2470*/  ULEA UR5, UR6, UR37, 0x3 ;  /* 0x0000002506057291 */ /* 0x000fe2000f8e18ff */
[----:B-1----:R-:W-:Y:S01]  /*2480*/  PRMT R0, RZ, 0x654, R5 ;  /* 0x00000654ff007816 */ /* 0x002fe20000000005 */
[----:B------:R-:W-:Y:S01]  /*2490*/  @!P2 IMAD.MOV.U32 R4, RZ, RZ, 0x10 ;  /* 0x00000010ff04a424 */ /* 0x000fe200078e00ff */
[----:B------:R-:W-:Y:S01]  /*24a0*/  SHF.L.U32 R5, R12, 0x1f, RZ ;  /* 0x0000001f0c057819 */ /* 0x000fe200000006ff */
[----:B------:R-:W-:Y:S01]  /*24b0*/  UIADD3 UR4, UPT, UPT, UR5, 0x60, URZ ;  /* 0x0000006005047890 */ /* 0x000fe2000fffe0ff */
[----:B------:R1:W-:Y:S05]  /*24c0*/  SYNCS.ARRIVE.TRANS64.RED.A1T0 RZ, [R0+URZ], RZ ;  /* 0x000000ff00ff79a7 */ /* 0x0003ea00081004ff */
[----:B------:R-:W-:Y:S01]  /*24d0*/  IMAD.U32 R6, RZ, RZ, UR4 ;  /* 0x00000004ff067e24 */ /* 0x000fe2000f8e00ff */
[----:B------:R-:W2:Y:S04]  /*24e0*/  SYNCS.PHASECHK.TRANS64.TRYWAIT P0, [UR5+0x70], R5 ;  /* 0x00007005ff0075a7 */ /* 0x000ea80008001105 */
[----:B------:R-:W-:Y:S01]  /*24f0*/  PRMT R6, R2, 0x654, R6 ;  /* 0x0000065402067816 */ /* 0x000fe20000000006 */
[----:B-12---:R-:W-:Y:S06]  /*2500*/  @!P0 BRA `(.L_x_40) ;  /* 0x0000004800088947 */ /* 0x006fec0003800000 */
.L_x_121:
[----:B------:R-:W-:Y:S01]  /*2510*/  ULEA UR4, UR6, UR37, 0x4 ;  /* 0x0000002506047291 */ /* 0x000fe2000f8e20ff */
[----:B------:R-:W-:Y:S01]  /*2520*/  SEL R3, R6, R3, !P2 ;  /* 0x0000000306037207 */ /* 0x000fe20005000000 */
[----:B------:R-:W-:Y:S01]  /*2530*/  UIADD3 UR5, UPT, UPT, UR5, 0x60, URZ ;  /* 0x0000006005057890 */ /* 0x000fe2000fffe0ff */
[----:B-1----:R-:W-:Y:S01]  /*2540*/  LEA R0, R11, UR37, 0x3 ;  /* 0x000000250b007c11 */ /* 0x002fe2000f8e18ff */
[----:B------:R-:W-:Y:S01]  /*2550*/  UIADD3 UR4, UPT, UPT, UR4, 0xf0, URZ ;  /* 0x000000f004047890 */ /* 0x000fe2000fffe0ff */
[----:B------:R1:W-:Y:S01]  /*2560*/  @!P2 SYNCS.ARRIVE.TRANS64.RED RZ, [R3+URZ], R4 ;  /* 0x0000000403ffa9a7 */ /* 0x0003e200080004ff */
[----:B------:R-:W-:Y:S01]  /*2570*/  UIADD3 UR6, UPT, UPT, UR6, 0x1, URZ ;  /* 0x0000000106067890 */ /* 0x000fe2000fffe0ff */
[----:B------:R-:W-:-:S03]  /*2580*/  VIADD R8, R8, 0x1 ;  /* 0x0000000108087836 */ /* 0x000fc60000000000 */
[----:B------:R-:W-:Y:S02]  /*2590*/  UISETP.NE.AND UP0, UPT, UR6, 0x2, UPT ;  /* 0x000000020600788c */ /* 0x000fe4000bf05270 */
[----:B------:R-:W-:Y:S01]  /*25a0*/  ISETP.NE.AND P0, PT, R8, 0x2, PT ;  /* 0x000000020800780c */ /* 0x000fe20003f05270 */
[----:B------:R-:W-:Y:S06]  /*25b0*/  UGETNEXTWORKID.BROADCAST [UR4], [UR5] ;  /* 0x00000000040073ca */ /* 0x000fec0008000100 */
[----:B------:R-:W-:Y:S02]  /*25c0*/  USEL UR4, URZ, 0x1, UP0 ;  /* 0x00000001ff047887 */ /* 0x000fe40008000000 */
[----:B------:R-:W-:-:S04]  /*25d0*/  USEL UR6, UR6, URZ, UP0 ;  /* 0x000000ff06067287 */ /* 0x000fc80008000000 */
[----:B------:R-:W-:Y:S02]  /*25e0*/  LOP3.LUT R12, R12, UR4, RZ, 0x3c, !PT ;  /* 0x000000040c0c7c12 */ /* 0x000fe4000f8e3cff */
[----:B-1----:R-:W-:-:S04]  /*25f0*/  SHF.L.U32 R4, R10, 0x1f, RZ ;  /* 0x0000001f0a047819 */ /* 0x002fc800000006ff */
[----:B------:R-:W1:Y:S02]  /*2600*/  SYNCS.PHASECHK.TRANS64.TRYWAIT P1, [R0+URZ+0x60], R4 ;  /* 0x00006004000075a7 */ /* 0x000e6400080211ff */
[----:B-1----:R-:W-:Y:S05]  /*2610*/  @!P1 BRA `(.L_x_41) ;  /* 0x0000004400dc9947 */ /* 0x002fea0003800000 */
.L_x_122:
[C---:B-1----:R-:W-:Y:S01]  /*2620*/  LEA R4, R11.reuse, UR37, 0x4 ;  /* 0x000000250b047c11 */ /* 0x042fe2000f8e20ff */
[----:B------:R-:W-:Y:S01]  /*2630*/  VIADD R0, R0, 0x70 ;  /* 0x0000007000007836 */ /* 0x000fe20000000000 */
[----:B------:R-:W-:Y:S01]  /*2640*/  SEL R8, R8, RZ, P0 ;  /* 0x000000ff08087207 */ /* 0x000fe20000000000 */
[----:B------:R-:W-:-:S03]  /*2650*/  VIADD R11, R11, 0x1 ;  /* 0x000000010b0b7836 */ /* 0x000fc60000000000 */
[----:B------:R-:W1:Y:S01]  /*2660*/  LDS.128 R4, [R4+0xf0] ;  /* 0x0000f00004047984 */ /* 0x000e620000000c00 */
[----:B------:R-:W-:Y:S02]  /*2670*/  PRMT R0, RZ, 0x654, R0 ;  /* 0x00000654ff007816 */ /* 0x000fe40000000000 */
[C---:B------:R-:W-:Y:S01]  /*2680*/  ISETP.NE.AND P1, PT, R11.reuse, 0x2, PT ;  /* 0x000000020b00780c */ /* 0x040fe20003f25270 */
[----:B------:R-:W-:Y:S01]  /*2690*/  @!PT LDS RZ, [RZ] ;  /* 0x00000000fffff984 */ /* 0x000fe20000000800 */
[----:B------:R-:W-:Y:S01]  /*26a0*/  @!PT LDS RZ, [RZ] ;  /* 0x00000000fffff984 */ /* 0x000fe20000000800 */
[----:B------:R-:W-:Y:S01]  /*26b0*/  @!PT LDS RZ, [RZ] ;  /* 0x00000000fffff984 */ /* 0x000fe20000000800 */
[----:B------:R-:W-:Y:S01]  /*26c0*/  @!PT LDS RZ, [RZ] ;  /* 0x00000000fffff984 */ /* 0x000fe20000000800 */
[----:B------:R2:W-:Y:S06]  /*26d0*/  MEMBAR.ALL.CTA ;  /* 0x0000000000007992 */ /* 0x0005ec0000008000 */
[----:B--2---:R-:W2:Y:S01]  /*26e0*/  FENCE.VIEW.ASYNC.S ;  /* 0x00000000000073c6 */ /* 0x004ea20000000000 */
[----:B------:R-:W-:Y:S01]  /*26f0*/  SEL R11, R11, RZ, P1 ;  /* 0x000000ff0b0b7207 */ /* 0x000fe20000800000 */
[----:B--2---:R2:W-:Y:S01]  /*2700*/  SYNCS.ARRIVE.TRANS64.RED.A1T0 RZ, [R0+URZ], RZ ;  /* 0x000000ff00ff79a7 */ /* 0x0045e200081004ff */
[----:B-1----:R-:W-:-:S02]  /*2710*/  LOP3.LUT P3, RZ, R6, 0x1, RZ, 0xc0, !PT ;  /* 0x0000000106ff7812 */ /* 0x002fc4000786c0ff */
[----:B------:R-:W-:-:S04]  /*2720*/  SEL R4, RZ, 0x1, P1 ;  /* 0x00000001ff047807 */ /* 0x000fc80000800000 */
[----:B------:R-:W-:Y:S02]  /*2730*/  LOP3.LUT R10, R10, R4, RZ, 0x3c, !PT ;  /* 0x000000040a0a7212 */ /* 0x000fe400078e3cff */
[----:B--2---:R-:W-:-:S04]  /*2740*/  SEL R0, RZ, 0x1, P0 ;  /* 0x00000001ff007807 */ /* 0x004fc80000000000 */
[----:B------:R-:W-:Y:S01]  /*2750*/  LOP3.LUT R9, R9, R0, RZ, 0x3c, !PT ;  /* 0x0000000009097212 */ /* 0x000fe200078e3cff */
[----:B------:R-:W-:Y:S06]  /*2760*/  @P3 BRA `(.L_x_42) ;  /* 0xfffffffc002c3947 */ /* 0x000fec000383ffff */
[----:B------:R-:W-:Y:S01]  /*2770*/  ULEA UR5, UR6, UR37, 0x3 ;  /* 0x0000002506057291 */ /* 0x000fe2000f8e18ff */
[----:B------:R-:W-:-:S08]  /*2780*/  SHF.L.U32 R2, R12, 0x1f, RZ ;  /* 0x0000001f0c027819 */ /* 0x000fd000000006ff */
[----:B------:R-:W1:Y:S02]  /*2790*/  SYNCS.PHASECHK.TRANS64 P0, [UR5+0x70], R2 ;  /* 0x00007002ff0075a7 */ /* 0x000e640008001005 */
[----:B-1----:R-:W-:Y:S05]  /*27a0*/  @P0 BRA `(.L_x_43) ;  /* 0x0000000000080947 */ /* 0x002fea0003800000 */
[----:B------:R-:W1:Y:S02]  /*27b0*/  SYNCS.PHASECHK.TRANS64.TRYWAIT P0, [UR5+0x70], R2 ;  /* 0x00007002ff0075a7 */ /* 0x000e640008001105 */
[----:B-1----:R-:W-:Y:S05]  /*27c0*/  @!P0 BRA `(.L_x_44) ;  /* 0x0000004400848947 */ /* 0x002fea0003800000 */
.L_x_43:
[----:B------:R-:W-:-:S04]  /*27d0*/  UIADD3 UR4, UPT, UPT, UR6, 0x1, URZ ;  /* 0x0000000106047890 */ /* 0x000fc8000fffe0ff */
[----:B------:R-:W-:-:S04]  /*27e0*/  UISETP.NE.AND UP0, UPT, UR4, 0x2, UPT ;  /* 0x000000020400788c */ /* 0x000fc8000bf05270 */
[----:B------:R-:W-:Y:S02]  /*27f0*/  USEL UR7, URZ, 0x1, UP0 ;  /* 0x00000001ff077887 */ /* 0x000fe40008000000 */
[----:B------:R-:W-:-:S04]  /*2800*/  USEL UR4, UR4, URZ, UP0 ;  /* 0x000000ff04047287 */ /* 0x000fc80008000000 */
[----:B------:R-:W-:Y:S01]  /*2810*/  ULEA UR4, UR4, UR37, 0x3 ;  /* 0x0000002504047291 */ /* 0x000fe2000f8e18ff */
[----:B-1----:R-:W-:-:S04]  /*2820*/  LOP3.LUT R2, R12, UR7, RZ, 0x3c, !PT ;  /* 0x000000070c027c12 */ /* 0x002fc8000f8e3cff */
[----:B------:R-:W-:-:S04]  /*2830*/  SHF.L.U32 R0, R2, 0x1f, RZ ;  /* 0x0000001f02007819 */ /* 0x000fc800000006ff */
[----:B------:R-:W1:Y:S02]  /*2840*/  SYNCS.PHASECHK.TRANS64 P0, [UR4+0x70], R0 ;  /* 0x00007000ff0075a7 */ /* 0x000e640008001004 */
[----:B-1----:R-:W-:Y:S05]  /*2850*/  @P0 EXIT ;  /* 0x000000000000094d */ /* 0x002fea0003800000 */
[----:B------:R-:W-:Y:S02]  /*2860*/  SHF.L.U32 R2, R2, 0x1f, RZ ;  /* 0x0000001f02027819 */ /* 0x000fe400000006ff */
[----:B------:R-:W-:-:S07]  /*2870*/  MOV R0, UR4 ;  /* 0x0000000400007c02 */ /* 0x000fce0008000f00 */
.L_x_45:
[----:B-1----:R1:W2:Y:S02]  /*2880*/  SYNCS.PHASECHK.TRANS64.TRYWAIT P0, [R0+URZ+0x70], R2 ;  /* 0x00007002000075a7 */ /* 0x0022a400080011ff */
[----:B--2---:R-:W-:Y:S05]  /*2890*/  @!P0 NANOSLEEP.SYNCS 0x989680 ;  /* 0x009896800000895d */ /* 0x004fea0003900000 */
[----:B------:R-:W2:Y:S02]  /*28a0*/  @!P0 SYNCS.PHASECHK.TRANS64 P0, [R0+URZ+0x70], R2 ;  /* 0x00007002000085a7 */ /* 0x000ea400080010ff */
[----:B--2---:R-:W-:Y:S05]  /*28b0*/  @P0 EXIT ;  /* 0x000000000000094d */ /* 0x004fea0003800000 */
[----:B------:R-:W-:Y:S05]  /*28c0*/  BRA `(.L_x_45) ;  /* 0xfffffffc00ec7947 */ /* 0x000fea000383ffff */
.L_x_38:
[----:B------:R-:W-:-:S09]  /*28d0*/  UISETP.NE.AND UP1, UPT, UR8, URZ, UPT ;  /* 0x000000ff0800728c */ /* 0x000fd2000bf25270 */
[----:B------:R-:W-:Y:S05]  /*28e0*/  BRA.U UP1, `(.L_x_46) ;  /* 0x0000000d01947547 */ /* 0x000fea000b800000 */
[----:B------:R-:W-:Y:S01]  /*28f0*/  UMOV UR4, 0x40 ;  /* 0x0000004000047882 */ /* 0x000fe20000000000 */
[----:B------:R-:W-:Y:S01]  /*2900*/  NOP ;  /* 0x0000000000007918 */ /* 0x000fe20000000000 */
[----:B------:R-:W-:Y:S01]  /*2910*/  ULEA UR4, UR37, UR4, 0x18 ;  /* 0x0000000425047291 */ /* 0x000fe2000f8ec0ff */
[----:B------:R-:W-:Y:S02]  /*2920*/  UMOV UR5, 0x400 ;  /* 0x0000040000057882 */ /* 0x000fe40000000000 */
[----:B------:R-:W-:-:S06]  /*2930*/  ULEA UR37, UR37, UR5, 0x18 ;  /* 0x0000000525257291 */ /* 0x000fcc000f8ec0ff */
[----:B------:R-:W1:Y:S02]  /*2940*/  LDS.U8 R0, [UR4+0x1c] ;  /* 0x00001c04ff007984 */ /* 0x000e640008000000 */
[----:B-1----:R-:W-:-:S13]  /*2950*/  ISETP.NE.AND P0, PT, R0, RZ, PT ;  /* 0x000000ff0000720c */ /* 0x002fda0003f05270 */
[----:B------:R-:W-:Y:S05]  /*2960*/  @P0 BRA `(.L_x_47) ;  /* 0x0000000000580947 */ /* 0x000fea0003800000 */
[----:B------:R-:W-:-:S13]  /*2970*/  ELECT P0, URZ, PT ;  /* 0x0000000000ff782f */ /* 0x000fda0003800000 */
[----:B------:R-:W-:Y:S05]  /*2980*/  @!P0 BRA `(.L_x_48) ;  /* 0x0000000000608947 */ /* 0x000fea0003800000 */
[----:B------:R-:W-:Y:S01]  /*2990*/  UMOV UR5, 0x10 ;  /* 0x0000001000057882 */ /* 0x000fe20000000000 */
[----:B------:R-:W-:Y:S01]  /*29a0*/  HFMA2 R0, -RZ, RZ, 0, 5.9604644775390625e-08 ;  /* 0x00000001ff007431 */ /* 0x000fe200000001ff */
[----:B------:R-:W-:-:S03]  /*29b0*/  MOV R2, 0xffff ;  /* 0x0000ffff00027802 */ /* 0x000fc60000000f00 */
[----:B------:R-:W-:Y:S04]  /*29c0*/  DEPBAR.LE SB1, 0x36 ;  /* 0x00009d800000791a */ /* 0x000fe80000000000 */
[----:B------:R-:W1:Y:S02]  /*29d0*/  UTCATOMSWS.FIND_AND_SET.ALIGN UP0, UR5, UR5 ;  /* 0x00000005000575e3 */ /* 0x000e640008000800 */
[----:B-1----:R-:W-:Y:S01]  /*29e0*/  MOV R3, UR5 ;  /* 0x0000000500037c02 */ /* 0x002fe20008000f00 */
[----:B------:R-:W-:Y:S06]  /*29f0*/  BRA.U UP0, `(.L_x_49) ;  /* 0x0000000100187547 */ /* 0x000fec000b800000 */
.L_x_50:
[----:B------:R-:W-:Y:S05]  /*2a00*/  NANOSLEEP 0x64 ;  /* 0x000000640000795d */ /* 0x000fea0003800000 */
[----:B------:R-:W-:-:S05]  /*2a10*/  UMOV UR5, 0x10 ;  /* 0x0000001000057882 */ /* 0x000fca0000000000 */
[----:B------:R-:W-:Y:S04]  /*2a20*/  DEPBAR.LE SB1, 0x36 ;  /* 0x00009d800000791a */ /* 0x000fe80000000000 */
[----:B------:R-:W1:Y:S02]  /*2a30*/  UTCATOMSWS.FIND_AND_SET.ALIGN UP0, UR5, UR5 ;  /* 0x00000005000575e3 */ /* 0x000e640008000800 */
[----:B-1----:R-:W-:Y:S01]  /*2a40*/  MOV R3, UR5 ;  /* 0x0000000500037c02 */ /* 0x002fe20008000f00 */
[----:B------:R-:W-:Y:S05]  /*2a50*/  BRA.U !UP0, `(.L_x_50) ;  /* 0xfffffffd08e87547 */ /* 0x000fea000b83ffff */
.L_x_49:
[-C--:B------:R-:W-:Y:S02]  /*2a60*/  SHF.L.U32 R2, R2, R3.reuse, RZ ;  /* 0x0000000302027219 */ /* 0x080fe400000006ff */
[----:B------:R-:W-:Y:S01]  /*2a70*/  SHF.L.U32 R0, R0, R3, RZ ;  /* 0x0000000300007219 */ /* 0x000fe200000006ff */
[----:B------:R-:W-:Y:S02]  /*2a80*/  IMAD.SHL.U32 R3, R3, 0x20, RZ ;  /* 0x0000002003037824 */ /* 0x000fe400078e00ff */
[----:B------:R1:W-:Y:S04]  /*2a90*/  ATOMS.OR RZ, [UR4+0x14], R2 ;  /* 0x00001402ffff798c */ /* 0x0003e8000b000004 */
[----:B------:R1:W-:Y:S04]  /*2aa0*/  ATOMS.OR RZ, [UR4+0x18], R0 ;  /* 0x00001800ffff798c */ /* 0x0003e8000b000004 */
[----:B------:R1:W-:Y:S01]  /*2ab0*/  STS [UR37+0x110], R3 ;  /* 0x00011003ff007988 */ /* 0x0003e20008000825 */
[----:B------:R-:W-:Y:S05]  /*2ac0*/  BRA `(.L_x_48) ;  /* 0x0000000000107947 */ /* 0x000fea0003800000 */
.L_x_47:
[----:B------:R-:W-:Y:S02]  /*2ad0*/  MOV R0, 0xffffffff ;  /* 0xffffffff00007802 */ /* 0x000fe40000000f00 */
[----:B------:R-:W-:-:S03]  /*2ae0*/  MOV R2, 0x2b10 ;  /* 0x00002b1000027802 */ /* 0x000fc60000000f00 */
[----:B------:R1:W-:Y:S04]  /*2af0*/  STS [UR37+0x110], R0 ;  /* 0x00011000ff007988 */ /* 0x0003e80008000825 */
[----:B-1-3-5:R-:W-:Y:S05]  /*2b00*/  CALL.REL.NOINC `($__internal_1_$__cuda_sm10x_tcgen05_guardrail_trap_phase_invalid_during_alloc) ;  /* 0x0000004800587944 */ /* 0x02afea0003c00000 */
.L_x_48:
[----:B------:R-:W-:Y:S05]  /*2b10*/  WARPSYNC.ALL ;  /* 0x0000000000007948 */ /* 0x000fea0003800000 */
[----:B------:R-:W2:Y:S01]  /*2b20*/  S2UR UR6, SR_CgaCtaId ;  /* 0x00000000000679c3 */ /* 0x000ea20000008800 */
[----:B------:R-:W-:Y:S01]  /*2b30*/  UMOV UR4, 0x400 ;  /* 0x0000040000047882 */ /* 0x000fe20000000000 */
[----:B------:R-:W-:-:S06]  /*2b40*/  NOP ;  /* 0x0000000000007918 */ /* 0x000fcc0000000000 */
[----:B------:R-:W-:Y:S06]  /*2b50*/  BAR.ARV 0x6, 0xa0 ;  /* 0x0182800000007b1d */ /* 0x000fec0000002000 */
[----:B------:R-:W4:Y:S01]  /*2b60*/  LDCU UR7, c[0x0][0x38c] ;  /* 0x00007180ff0777ac */ /* 0x000f220008000800 */
[----:B------:R-:W-:Y:S01]  /*2b70*/  IMAD.MOV.U32 R11, RZ, RZ, 0x1 ;  /* 0x00000001ff0b7424 */ /* 0x000fe200078e00ff */
[----:B------:R-:W-:Y:S01]  /*2b80*/  CS2R R8, SRZ ;  /* 0x0000000000087805 */ /* 0x000fe2000001ff00 */
[----:B------:R-:W-:Y:S01]  /*2b90*/  IMAD.MOV.U32 R10, RZ, RZ, RZ ;  /* 0x000000ffff0a7224 */ /* 0x000fe200078e00ff */
[----:B------:R-:W-:Y:S01]  /*2ba0*/  UMOV UR18, URZ ;  /* 0x000000ff00127c82 */ /* 0x000fe20008000000 */
[----:B------:R-:W-:Y:S01]  /*2bb0*/  UMOV UR17, URZ ;  /* 0x000000ff00117c82 */ /* 0x000fe20008000000 */
[----:B------:R-:W-:Y:S01]  /*2bc0*/  UMOV UR22, 0x0 ;  /* 0x0000000000167882 */ /* 0x000fe20000000000 */
[----:B------:R-:W-:Y:S01]  /*2bd0*/  UMOV UR23, 0x4100010 ;  /* 0x0410001000177882 */ /* 0x000fe20000000000 */
[----:B------:R-:W-:Y:S01]  /*2be0*/  UMOV UR20, 0x0 ;  /* 0x0000000000147882 */ /* 0x000fe20000000000 */
[----:B------:R-:W-:Y:S01]  /*2bf0*/  UMOV UR21, 0x4100010 ;  /* 0x0410001000157882 */ /* 0x000fe20000000000 */
[----:B--2---:R-:W-:Y:S01]  /*2c00*/  ULEA UR6, UR6, UR4, 0x18 ;  /* 0x0000000406067291 */ /* 0x004fe2000f8ec0ff */
[----:B------:R-:W2:Y:S03]  /*2c10*/  LDCU UR4, c[0x0][0x38c] ;  /* 0x00007180ff0477ac */ /* 0x000ea60008000800 */
[----:B------:R-:W-:-:S02]  /*2c20*/  UIADD3 UR11, UPT, UPT, UR6, 0x3400, URZ ;  /* 0x00003400060b7890 */ /* 0x000fc4000fffe0ff */
[----:B----4-:R-:W-:-:S03]  /*2c30*/  UIADD3 UR7, UPT, UPT, UR7, 0x1f, URZ ;  /* 0x0000001f07077890 */ /* 0x010fc6000fffe0ff */
[----:B-1----:R-:W1:Y:S01]  /*2c40*/  LDS R0, [UR6+0x110] ;  /* 0x00011006ff007984 */ /* 0x002e620008000800 */
[----:B------:R-:W-:Y:S02]  /*2c50*/  UIADD3 UR12, UPT, UPT, UR6, 0x5400, URZ ;  /* 0x00005400060c7890 */ /* 0x000fe4000fffe0ff */
[----:B------:R-:W-:Y:S02]  /*2c60*/  USHF.R.S32.HI UR5, URZ, 0x1f, UR7 ;  /* 0x0000001fff057899 */ /* 0x000fe40008011407 */
[----:B------:R-:W-:Y:S02]  /*2c70*/  USHF.R.U32.HI UR11, URZ, 0x4, UR11 ;  /* 0x00000004ff0b7899 */ /* 0x000fe4000801160b */
[----:B------:R-:W-:Y:S02]  /*2c80*/  ULEA.HI UR5, UR5, UR7, URZ, 0x5 ;  /* 0x0000000705057291 */ /* 0x000fe4000f8f28ff */
[----:B------:R-:W-:Y:S02]  /*2c90*/  USHF.R.U32.HI UR12, URZ, 0x4, UR12 ;  /* 0x00000004ff0c7899 */ /* 0x000fe4000801160c */
[----:B------:R-:W-:-:S02]  /*2ca0*/  USHF.R.S32.HI UR5, URZ, 0x5, UR5 ;  /* 0x00000005ff057899 */ /* 0x000fc40008011405 */
[----:B------:R-:W-:Y:S02]  /*2cb0*/  ULOP3.LUT UR11, UR11, 0x3fff, URZ, 0xc0, !UPT ;  /* 0x00003fff0b0b7892 */ /* 0x000fe4000f8ec0ff */
[----:B------:R-:W-:Y:S02]  /*2cc0*/  UISETP.LT.AND UP0, UPT, UR5, 0x1, UPT ;  /* 0x000000010500788c */ /* 0x000fe4000bf01270 */
[----:B------:R-:W-:Y:S02]  /*2cd0*/  ULOP3.LUT UR12, UR12, 0x3fff, URZ, 0xc0, !UPT ;  /* 0x00003fff0c0c7892 */ /* 0x000fe4000f8ec0ff */
[----:B------:R-:W-:Y:S02]  /*2ce0*/  USEL UR10, UR5, 0x1, !UP0 ;  /* 0x00000001050a7887 */ /* 0x000fe4000c000000 */
[----:B------:R-:W-:Y:S02]  /*2cf0*/  ULOP3.LUT UR11, UR11, 0x10000, URZ, 0xfc, !UPT ;  /* 0x000100000b0b7892 */ /* 0x000fe4000f8efcff */
[----:B------:R-:W-:-:S02]  /*2d00*/  ULOP3.LUT UR12, UR12, 0x10000, URZ, 0xfc, !UPT ;  /* 0x000100000c0c7892 */ /* 0x000fc4000f8efcff */
[----:B------:R-:W-:Y:S02]  /*2d10*/  UIADD3 UR10, UPT, UPT, -UR10, URZ, URZ ;  /* 0x000000ff0a0a7290 */ /* 0x000fe4000fffe1ff */
[----:B--2---:R-:W-:Y:S01]  /*2d20*/  UISETP.GE.AND UP3, UPT, UR4, 0x1, UPT ;  /* 0x000000010400788c */ /* 0x004fe2000bf66270 */
[----:B-1----:R-:W-:-:S15]  /*2d30*/  R2UR UR19, R0 ;  /* 0x00000000001372ca */ /* 0x002fde00000e0000 */
.L_x_57:
[----:B------:R-:W-:Y:S02]  /*2d40*/  LEA R0, R10, UR6, 0x3 ;  /* 0x000000060a007c11 */ /* 0x000fe4000f8e18ff */
[----:B------:R-:W-:Y:S02]  /*2d50*/  SHF.L.U32 R2, R9, 0x1f, RZ ;  /* 0x0000001f09027819 */ /* 0x000fe400000006ff */
[----:B------:R-:W-:Y:S01]  /*2d60*/  PLOP3.LUT P0, PT, PT, PT, UP3, 0x80, 0x8 ;  /* 0x000000000008781c */ /* 0x000fe20003f0f038 */
[----:B------:R-:W-:Y:S01]  /*2d70*/  VIADD R3, R0, 0x70 ;  /* 0x0000007000037836 */ /* 0x000fe20000000000 */
[----:B-1----:R-:W1:Y:S02]  /*2d80*/  SYNCS.PHASECHK.TRANS64.TRYWAIT P1, [R0+URZ+0x60], R2 ;  /* 0x00006002000075a7 */ /* 0x002e6400080211ff */
[----:B-1--4-:R-:W-:Y:S09]  /*2d90*/  @!P1 BRA `(.L_x_51) ;  /* 0x0000004000289947 */ /* 0x012ff20003800000 */
.L_x_124:
[----:B------:R-:W-:Y:S01]  /*2da0*/  LEA R4, R10, UR6, 0x4 ;  /* 0x000000060a047c11 */ /* 0x000fe2000f8e20ff */
[----:B------:R-:W-:Y:S01]  /*2db0*/  @UP3 ULEA UR4, UR17, UR6, 0x3 ;  /* 0x0000000611043291 */ /* 0x000fe2000f8e18ff */
[----:B------:R-:W-:Y:S01]  /*2dc0*/  PLOP3.LUT P2, PT, PT, PT, PT, 0x80, 0x8 ;  /* 0x000000000008781c */ /* 0x000fe20003f4f070 */
[----:B------:R-:W-:Y:S01]  /*2dd0*/  ULEA UR8, UR18, UR6, 0x3 ;  /* 0x0000000612087291 */ /* 0x000fe2000f8e18ff */
[----:B------:R-:W-:Y:S02]  /*2de0*/  PRMT R3, RZ, 0x654, R3 ;  /* 0x00000654ff037816 */ /* 0x000fe40000000003 */
[----:B------:R-:W2:Y:S01]  /*2df0*/  LDS.128 R4, [R4+0xf0] ;  /* 0x0000f00004047984 */ /* 0x000ea20000000c00 */
[----:B-1----:R-:W-:Y:S02]  /*2e00*/  @P0 SHF.L.U32 R2, R8, 0x1f, RZ ;  /* 0x0000001f08020819 */ /* 0x002fe400000006ff */
[----:B------:R-:W-:Y:S01]  /*2e10*/  SHF.L.U32 R0, R11, 0x1f, RZ ;  /* 0x0000001f0b007819 */ /* 0x000fe200000006ff */
[----:B------:R-:W-:Y:S01]  /*2e20*/  @!PT LDS RZ, [RZ] ;  /* 0x00000000fffff984 */ /* 0x000fe20000000800 */
[----:B------:R-:W-:Y:S01]  /*2e30*/  @!PT LDS RZ, [RZ] ;  /* 0x00000000fffff984 */ /* 0x000fe20000000800 */
[----:B------:R-:W-:Y:S01]  /*2e40*/  @!PT LDS RZ, [RZ] ;  /* 0x00000000fffff984 */ /* 0x000fe20000000800 */
[----:B------:R-:W-:Y:S01]  /*2e50*/  @!PT LDS RZ, [RZ] ;  /* 0x00000000fffff984 */ /* 0x000fe20000000800 */
[----:B------:R1:W-:Y:S06]  /*2e60*/  MEMBAR.ALL.CTA ;  /* 0x0000000000007992 */ /* 0x0003ec0000008000 */
[----:B-1----:R-:W1:Y:S02]  /*2e70*/  FENCE.VIEW.ASYNC.S ;  /* 0x00000000000073c6 */ /* 0x002e640000000000 */
[----:B-1----:R1:W-:Y:S01]  /*2e80*/  SYNCS.ARRIVE.TRANS64.RED.A1T0 RZ, [R3+URZ], RZ ;  /* 0x000000ff03ff79a7 */ /* 0x0023e200081004ff */
[----:B------:R1:W4:Y:S01]  /*2e90*/  @P0 SYNCS.PHASECHK.TRANS64.TRYWAIT P2, [UR4], R2 ;  /* 0x00000002ff0005a7 */ /* 0x0003220008041104 */
[----:B------:R-:W-:Y:S01]  /*2ea0*/  ULEA.HI UR4, UR18, UR18, URZ, 0x1 ;  /* 0x0000001212047291 */ /* 0x000fe2000f8f08ff */
[----:B--2---:R-:W-:-:S03]  /*2eb0*/  LOP3.LUT P1, RZ, R6, 0x1, RZ, 0xc0, !PT ;  /* 0x0000000106ff7812 */ /* 0x004fc6000782c0ff */
[----:B------:R-:W-:Y:S02]  /*2ec0*/  USHF.L.U32 UR9, UR4, 0x5, URZ ;  /* 0x0000000504097899 */ /* 0x000fe400080006ff */
[----:B------:R-:W-:Y:S02]  /*2ed0*/  ULOP3.LUT UR4, UR4, 0xffe, URZ, 0xc0, !UPT ;  /* 0x00000ffe04047892 */ /* 0x000fe4000f8ec0ff */
[----:B------:R-:W-:Y:S02]  /*2ee0*/  ULOP3.LUT UR9, UR9, 0xffffffc0, URZ, 0xc0, !UPT ;  /* 0xffffffc009097892 */ /* 0x000fe4000f8ec0ff */
[----:B------:R-:W-:Y:S02]  /*2ef0*/  UIADD3 UR4, UPT, UPT, -UR4, UR18, URZ ;  /* 0x0000001204047290 */ /* 0x000fe4000fffe1ff */
[----:B------:R-:W-:Y:S01]  /*2f00*/  UIADD3 UR9, UPT, UPT, UR19, UR9, URZ ;  /* 0x0000000913097290 */ /* 0x000fe2000fffe0ff */
[----:B------:R-:W2:Y:S03]  /*2f10*/  SYNCS.PHASECHK.TRANS64.TRYWAIT P0, [UR8+0xa0], R0 ;  /* 0x0000a000ff0075a7 */ /* 0x000ea60008001108 */
[----:B------:R-:W-:Y:S01]  /*2f20*/  ULEA UR9, UR4, UR9, 0x14 ;  /* 0x0000000904097291 */ /* 0x000fe2000f8ea0ff */
[----:B-12-4-:R-:W-:Y:S11]  /*2f30*/  @!P0 BRA `(.L_x_52) ;  /* 0x0000003c00d48947 */ /* 0x016ff60003800000 */
.L_x_126:
[----:B------:R-:W-:Y:S01]  /*2f40*/  IADD3 R10, PT, PT, R10, 0x1, RZ ;  /* 0x000000010a0a7810 */ /* 0x000fe20007ffe0ff */
[----:B------:R-:W-:Y:S06]  /*2f50*/  BRA.U !UP3, `(.L_x_53) ;  /* 0x000000010b987547 */ /* 0x000fec000b800000 */
[----:B------:R-:W-:Y:S01]  /*2f60*/  UPLOP3.LUT UP4, UPT, UPT, UPT, UPT, 0x40, 0x4 ;  /* 0x000000000004789c */ /* 0x000fe20003f8e870 */
[----:B------:R-:W-:Y:S01]  /*2f70*/  UMOV UR16, UR10 ;  /* 0x0000000a00107c82 */ /* 0x000fe20008000000 */
[----:B------:R-:W-:Y:S01]  /*2f80*/  UMOV UR15, UR5 ;  /* 0x00000005000f7c82 */ /* 0x000fe20008000000 */
[----:B------:R-:W-:-:S08]  /*2f90*/  UMOV UR14, UR17 ;  /* 0x00000011000e7c82 */ /* 0x000fd00008000000 */
.L_x_56:
[----:B------:R-:W-:Y:S02]  /*2fa0*/  UIADD3 UR16, UPT, UPT, UR16, 0x1, URZ ;  /* 0x0000000110107890 */ /* 0x000fe4000fffe0ff */
[----:B--2---:R-:W-:Y:S02]  /*2fb0*/  ULEA UR7, UR14, UR6, 0x3 ;  /* 0x000000060e077291 */ /* 0x004fe4000f8e18ff */
[----:B------:R-:W-:Y:S01]  /*2fc0*/  UISETP.NE.AND UP0, UPT, UR16, URZ, UPT ;  /* 0x000000ff1000728c */ /* 0x000fe2000bf05270 */
[----:B----4-:R-:W-:Y:S10]  /*2fd0*/  @P2 BRA `(.L_x_54) ;  /* 0x00000000000c2947 */ /* 0x010ff40003800000 */
[----:B-1----:R-:W-:Y:S04]  /*2fe0*/  SHF.L.U32 R2, R8, 0x1f, RZ ;  /* 0x0000001f08027819 */ /* 0x002fe800000006ff */
[----:B------:R-:W1:Y:S02]  /*2ff0*/  SYNCS.PHASECHK.TRANS64.TRYWAIT P0, [UR7], R2 ;  /* 0x00000002ff0075a7 */ /* 0x000e640008001107 */
[----:B-1----:R-:W-:Y:S05]  /*3000*/  @!P0 BRA `(.L_x_55) ;  /* 0x0000003c00b88947 */ /* 0x002fea0003800000 */
.L_x_54:
[----:B------:R-:W-:Y:S01]  /*3010*/  UISETP.NE.AND UP1, UPT, UR15, 0x1, UPT ;  /* 0x000000010f00788c */ /* 0x000fe2000bf25270 */
[----:B------:R-:W-:Y:S01]  /*3020*/  PLOP3.LUT P2, PT, PT, PT, PT, 0x80, 0x8 ;  /* 0x000000000008781c */ /* 0x000fe20003f4f070 */
[----:B------:R-:W-:Y:S02]  /*3030*/  UIADD3 UR17, UPT, UPT, UR14, 0x1, URZ ;  /* 0x000000010e117890 */ /* 0x000fe4000fffe0ff */
[----:B------:R-:W-:Y:S02]  /*3040*/  ULEA UR24, UR14, UR12, 0x8 ;  /* 0x0000000c0e187291 */ /* 0x000fe4000f8e40ff */
[----:B------:R-:W-:Y:S01]  /*3050*/  UISETP.NE.AND UP2, UPT, UR17, 0x2, UPT ;  /* 0x000000021100788c */ /* 0x000fe2000bf45270 */
[----:B------:R-:W-:Y:S01]  /*3060*/  PLOP3.LUT P0, PT, PT, PT, UP1, 0x80, 0x8 ;  /* 0x000000000008781c */ /* 0x000fe20003f0f018 */
[----:B------:R-:W-:Y:S02]  /*3070*/  ULEA UR26, UR14, UR11, 0x8 ;  /* 0x0000000b0e1a7291 */ /* 0x000fe4000f8e40ff */
[----:B------:R-:W-:Y:S02]  /*3080*/  USEL UR13, URZ, 0x1, UP2 ;  /* 0x00000001ff0d7887 */ /* 0x000fe40009000000 */
[----:B------:R-:W-:Y:S02]  /*3090*/  USEL UR17, UR17, URZ, UP2 ;  /* 0x000000ff11117287 */ /* 0x000fe40009000000 */
[----:B------:R-:W-:Y:S02]  /*30a0*/  UIADD3 UR30, UPT, UPT, UR24, 0x2, URZ ;  /* 0x00000002181e7890 */ /* 0x000fe4000fffe0ff */
[----:B------:R-:W-:Y:S01]  /*30b0*/  @UP1 ULEA UR4, UR17, UR6, 0x3 ;  /* 0x0000000611041291 */ /* 0x000fe2000f8e18ff */
[----:B------:R-:W-:Y:S01]  /*30c0*/  LOP3.LUT R8, R8, UR13, RZ, 0x3c, !PT ;  /* 0x0000000d08087c12 */ /* 0x000fe2000f8e3cff */
[----:B------:R-:W-:Y:S02]  /*30d0*/  UIADD3 UR28, UPT, UPT, UR26, 0x2, URZ ;  /* 0x000000021a1c7890 */ /* 0x000fe4000fffe0ff */
[----:B------:R-:W-:Y:S01]  /*30e0*/  UIADD3 UR7, UPT, UPT, UR7, 0x10, URZ ;  /* 0x0000001007077890 */ /* 0x000fe2000fffe0ff */
[----:B-1----:R-:W-:Y:S01]  /*30f0*/  @P0 SHF.L.U32 R0, R8, 0x1f, RZ ;  /* 0x0000001f08000819 */ /* 0x002fe200000006ff */
[----:B------:R-:W-:Y:S01]  /*3100*/  UMOV UR25, 0x80004020 ;  /* 0x8000402000197882 */ /* 0x000fe20000000000 */
[----:B------:R-:W-:Y:S01]  /*3110*/  UMOV UR27, 0x80004020 ;  /* 0x80004020001b7882 */ /* 0x000fe20000000000 */
[----:B------:R-:W-:Y:S01]  /*3120*/  UMOV UR31, 0x80004020 ;  /* 0x80004020001f7882 */ /* 0x000fe20000000000 */
[----:B------:R2:W4:Y:S01]  /*3130*/  @P0 SYNCS.PHASECHK.TRANS64.TRYWAIT P2, [UR4], R0 ;  /* 0x00000000ff0005a7 */ /* 0x0005220008041104 */
[----:B------:R-:W-:Y:S01]  /*3140*/  UIADD3 UR15, UPT, UPT, UR15, -0x1, URZ ;  /* 0xffffffff0f0f7890 */ /* 0x000fe2000fffe0ff */
[----:B------:R2:W-:Y:S01]  /*3150*/  UTCHMMA gdesc[UR26], gdesc[UR24], tmem[UR9], tmem[UR22], idesc[UR23], UP4 ;  /* 0x00ff16181a0075ea */ /* 0x0005e2000a000009 */
[----:B------:R-:W-:Y:S01]  /*3160*/  UPLOP3.LUT UP4, UPT, UPT, UPT, UPT, 0x80, 0x8 ;  /* 0x000000000008789c */ /* 0x000fe20003f8f070 */
[----:B------:R-:W-:Y:S01]  /*3170*/  UMOV UR29, 0x80004020 ;  /* 0x80004020001d7882 */ /* 0x000fe20000000000 */
[----:B------:R-:W-:Y:S01]  /*3180*/  UMOV UR14, UR17 ;  /* 0x00000011000e7c82 */ /* 0x000fe20008000000 */
[----:B------:R2:W-:Y:S01]  /*3190*/  UTCHMMA gdesc[UR28], gdesc[UR30], tmem[UR9], tmem[UR20], idesc[UR21], UPT ;  /* 0x00ff141e1c0075ea */ /* 0x0005e2000b800009 */
[----:B------:R2:W-:Y:S01]  /*31a0*/  UTCBAR [UR7], URZ ;  /* 0x000000ff070073e9 */ /* 0x0005e200080000ff */
[----:B------:R-:W-:Y:S06]  /*31b0*/  BRA.U UP0, `(.L_x_56) ;  /* 0xfffffffd00787547 */ /* 0x000fec000b83ffff */
.L_x_53:
[----:B------:R-:W-:Y:S01]  /*31c0*/  UIADD3 UR18, UPT, UPT, UR18, 0x1, URZ ;  /* 0x0000000112127890 */ /* 0x000fe2000fffe0ff */
[C---:B------:R-:W-:Y:S01]  /*31d0*/  ISETP.NE.AND P0, PT, R10.reuse, 0x2, PT ;  /* 0x000000020a00780c */ /* 0x040fe20003f05270 */
[----:B------:R-:W-:Y:S02]  /*31e0*/  UIADD3 UR8, UPT, UPT, UR8, 0x80, URZ ;  /* 0x0000008008087890 */ /* 0x000fe4000fffe0ff */
[----:B------:R-:W-:Y:S01]  /*31f0*/  UISETP.NE.AND UP0, UPT, UR18, 0x4, UPT ;  /* 0x000000041200788c */ /* 0x000fe2000bf05270 */
[----:B-12---:R-:W-:Y:S02]  /*3200*/  SEL R0, RZ, 0x1, P0 ;  /* 0x00000001ff007807 */ /* 0x006fe40000000000 */
[----:B------:R-:W-:Y:S01]  /*3210*/  SEL R10, R10, RZ, P0 ;  /* 0x000000ff0a0a7207 */ /* 0x000fe20000000000 */
[----:B------:R-:W-:Y:S01]  /*3220*/  USEL UR4, URZ, 0x1, UP0 ;  /* 0x00000001ff047887 */ /* 0x000fe20008000000 */
[----:B------:R-:W-:Y:S01]  /*3230*/  LOP3.LUT R9, R9, R0, RZ, 0x3c, !PT ;  /* 0x0000000009097212 */ /* 0x000fe200078e3cff */
[----:B------:R-:W-:Y:S01]  /*3240*/  USEL UR18, UR18, URZ, UP0 ;  /* 0x000000ff12127287 */ /* 0x000fe20008000000 */
[----:B------:R1:W-:Y:S03]  /*3250*/  UTCBAR [UR8], URZ ;  /* 0x000000ff080073e9 */ /* 0x0003e600080000ff */
[----:B------:R-:W-:Y:S01]  /*3260*/  LOP3.LUT R11, R11, UR4, RZ, 0x3c, !PT ;  /* 0x000000040b0b7c12 */ /* 0x000fe2000f8e3cff */
[----:B------:R-:W-:Y:S07]  /*3270*/  @P1 BRA `(.L_x_57) ;  /* 0xfffffff800b01947 */ /* 0x000fee000383ffff */
[----:B------:R-:W2:Y:S01]  /*3280*/  S2UR UR4, SR_CgaCtaId ;  /* 0x00000000000479c3 */ /* 0x000ea20000008800 */
[----:B------:R-:W-:Y:S01]  /*3290*/  ELECT P0, URZ, PT ;  /* 0x0000000000ff782f */ /* 0x000fe20003800000 */
[----:B------:R-:W-:Y:S01]  /*32a0*/  IMAD.MOV.U32 R0, RZ, RZ, 0x1 ;  /* 0x00000001ff007424 */ /* 0x000fe200078e00ff */
[----:B------:R-:W-:Y:S01]  /*32b0*/  UIADD3 UR6, UPT, UPT, UR6, 0xa0, URZ ;  /* 0x000000a006067890 */ /* 0x000fe2000fffe0ff */
[----:B------:R-:W-:Y:S01]  /*32c0*/  SHF.L.U32 R2, R11, 0x1f, RZ ;  /* 0x0000001f0b027819 */ /* 0x000fe200000006ff */
[----:B------:R-:W-:-:S03]  /*32d0*/  UMOV UR5, 0x40 ;  /* 0x0000004000057882 */ /* 0x000fc60000000000 */
[----:B------:R-:W-:Y:S01]  /*32e0*/  UVIRTCOUNT.DEALLOC.SMPOOL 0x80 ;  /* 0x000000800000784c */ /* 0x000fe20000000000 */
[----:B--2---:R-:W-:Y:S02]  /*32f0*/  ULEA UR4, UR4, UR5, 0x18 ;  /* 0x0000000504047291 */ /* 0x004fe4000f8ec0ff */
[----:B------:R-:W-:-:S07]  /*3300*/  ULEA UR5, UR18, UR6, 0x3 ;  /* 0x0000000612057291 */ /* 0x000fce000f8e18ff */
[----:B------:R2:W-:Y:S02]  /*3310*/  @P0 STS.U8 [UR4+0x1c], R0 ;  /* 0x00001c00ff000988 */ /* 0x0005e40008000004 */
[----:B------:R-:W3:Y:S02]  /*3320*/  SYNCS.PHASECHK.TRANS64.TRYWAIT P0, [UR5], R2 ;  /* 0x00000002ff0075a7 */ /* 0x000ee40008001105 */
[----:B--23--:R-:W-:Y:S05]  /*3330*/  @!P0 BRA `(.L_x_58) ;  /* 0x0000003c00048947 */ /* 0x00cfea0003800000 */
.L_x_129:
[----:B------:R-:W-:-:S04]  /*3340*/  UIADD3 UR7, UPT, UPT, UR18, 0x1, URZ ;  /* 0x0000000112077890 */ /* 0x000fc8000fffe0ff */
[----:B------:R-:W-:-:S04]  /*3350*/  UISETP.NE.AND UP0, UPT, UR7, 0x4, UPT ;  /* 0x000000040700788c */ /* 0x000fc8000bf05270 */
[----:B-1----:R-:W-:Y:S02]  /*3360*/  USEL UR8, URZ, 0x1, UP0 ;  /* 0x00000001ff087887 */ /* 0x002fe40008000000 */
[----:B------:R-:W-:-:S04]  /*3370*/  USEL UR7, UR7, URZ, UP0 ;  /* 0x000000ff07077287 */ /* 0x000fc80008000000 */
[----:B------:R-:W-:Y:S01]  /*3380*/  ULEA UR5, UR7, UR6, 0x3 ;  /* 0x0000000607057291 */ /* 0x000fe2000f8e18ff */
[----:B--2---:R-:W-:-:S04]  /*3390*/  LOP3.LUT R2, R11, UR8, RZ, 0x3c, !PT ;  /* 0x000000080b027c12 */ /* 0x004fc8000f8e3cff */
[----:B------:R-:W-:-:S04]  /*33a0*/  SHF.L.U32 R3, R2, 0x1f, RZ ;  /* 0x0000001f02037819 */ /* 0x000fc800000006ff */
[----:B------:R-:W1:Y:S02]  /*33b0*/  SYNCS.PHASECHK.TRANS64.TRYWAIT P0, [UR5], R3 ;  /* 0x00000003ff0075a7 */ /* 0x000e640008001105 */
[----:B-1----:R-:W-:Y:S05]  /*33c0*/  @!P0 BRA `(.L_x_59) ;  /* 0x0000003800f88947 */ /* 0x002fea0003800000 */
.L_x_131:
[----:B------:R-:W-:-:S04]  /*33d0*/  UIADD3 UR7, UPT, UPT, UR7, 0x1, URZ ;  /* 0x0000000107077890 */ /* 0x000fc8000fffe0ff */
[----:B------:R-:W-:-:S04]  /*33e0*/  UISETP.NE.AND UP0, UPT, UR7, 0x4, UPT ;  /* 0x000000040700788c */ /* 0x000fc8000bf05270 */
[----:B------:R-:W-:Y:S02]  /*33f0*/  USEL UR8, URZ, 0x1, UP0 ;  /* 0x00000001ff087887 */ /* 0x000fe40008000000 */
[----:B------:R-:W-:-:S04]  /*3400*/  USEL UR7, UR7, URZ, UP0 ;  /* 0x000000ff07077287 */ /* 0x000fc80008000000 */
[----:B------:R-:W-:Y:S01]  /*3410*/  ULEA UR5, UR7, UR6, 0x3 ;  /* 0x0000000607057291 */ /* 0x000fe2000f8e18ff */
[----:B------:R-:W-:-:S04]  /*3420*/  LOP3.LUT R2, R2, UR8, RZ, 0x3c, !PT ;  /* 0x0000000802027c12 */ /* 0x000fc8000f8e3cff */
[----:B-1----:R-:W-:-:S04]  /*3430*/  SHF.L.U32 R3, R2, 0x1f, RZ ;  /* 0x0000001f02037819 */ /* 0x002fc800000006ff */
[----:B------:R-:W1:Y:S02]  /*3440*/  SYNCS.PHASECHK.TRANS64.TRYWAIT P0, [UR5], R3 ;  /* 0x00000003ff0075a7 */ /* 0x000e640008001105 */
[----:B-1----:R-:W-:Y:S05]  /*3450*/  @!P0 BRA `(.L_x_60) ;  /* 0x0000003800ec8947 */ /* 0x002fea0003800000 */
.L_x_133:
[----:B------:R-:W-:-:S04]  /*3460*/  UIADD3 UR7, UPT, UPT, UR7, 0x1, URZ ;  /* 0x0000000107077890 */ /* 0x000fc8000fffe0ff */
[----:B------:R-:W-:-:S04]  /*3470*/  UISETP.NE.AND UP0, UPT, UR7, 0x4, UPT ;  /* 0x000000040700788c */ /* 0x000fc8000bf05270 */
[----:B------:R-:W-:Y:S02]  /*3480*/  USEL UR5, URZ, 0x1, UP0 ;  /* 0x00000001ff057887 */ /* 0x000fe40008000000 */
[----:B------:R-:W-:-:S04]  /*3490*/  USEL UR7, UR7, URZ, UP0 ;  /* 0x000000ff07077287 */ /* 0x000fc80008000000 */
[----:B------:R-:W-:Y:S01]  /*34a0*/  ULEA UR7, UR7, UR6, 0x3 ;  /* 0x0000000607077291 */ /* 0x000fe2000f8e18ff */
[----:B------:R-:W-:-:S04]  /*34b0*/  LOP3.LUT R2, R2, UR5, RZ, 0x3c, !PT ;  /* 0x0000000502027c12 */ /* 0x000fc8000f8e3cff */
[----:B------:R-:W-:-:S04]  /*34c0*/  SHF.L.U32 R2, R2, 0x1f, RZ ;  /* 0x0000001f02027819 */ /* 0x000fc800000006ff */
[----:B------:R-:W2:Y:S02]  /*34d0*/  SYNCS.PHASECHK.TRANS64.TRYWAIT P0, [UR7], R2 ;  /* 0x00000002ff0075a7 */ /* 0x000ea40008001107 */
[----:B--2---:R-:W-:Y:S05]  /*34e0*/  @!P0 BRA `(.L_x_61) ;  /* 0x0000003800e08947 */ /* 0x004fea0003800000 */
.L_x_135:
[----:B------:R-:W-:Y:S01]  /*34f0*/  NOP ;  /* 0x0000000000007918 */ /* 0x000fe20000000000 */
[----:B-1----:R-:W1:Y:S01]  /*3500*/  LDS R0, [UR4+0x14] ;  /* 0x00001404ff007984 */ /* 0x002e620008000800 */
[----:B------:R-:W-:Y:S01]  /*3510*/  ULOP3.LUT UR6, UR19, 0xffff, URZ, 0xc0, !UPT ;  /* 0x0000ffff13067892 */ /* 0x000fe2000f8ec0ff */
[----:B------:R-:W-:Y:S01]  /*3520*/  UMOV UR8, 0xffff ;  /* 0x0000ffff00087882 */ /* 0x000fe20000000000 */
[----:B------:R-:W-:Y:S02]  /*3530*/  UMOV UR5, 0x1 ;  /* 0x0000000100057882 */ /* 0x000fe40000000000 */
[----:B------:R-:W-:-:S04]  /*3540*/  USHF.R.U32.HI UR6, URZ, 0x5, UR6 ;  /* 0x00000005ff067899 */ /* 0x000fc80008011606 */
[----:B------:R-:W-:Y:S02]  /*3550*/  USHF.L.U32 UR8, UR8, UR6, URZ ;  /* 0x0000000608087299 */ /* 0x000fe400080006ff */
[----:B------:R-:W-:-:S04]  /*3560*/  USHF.L.U32 UR5, UR5, UR6, URZ ;  /* 0x0000000605057299 */ /* 0x000fc800080006ff */
[----:B-1----:R-:W-:-:S04]  /*3570*/  LOP3.LUT R0, R0, UR8, RZ, 0xc0, !PT ;  /* 0x0000000800007c12 */ /* 0x002fc8000f8ec0ff */
[----:B------:R-:W-:-:S13]  /*3580*/  ISETP.NE.AND P0, PT, R0, UR8, PT ;  /* 0x0000000800007c0c */ /* 0x000fda000bf05270 */
[----:B------:R-:W-:Y:S05]  /*3590*/  @P0 BRA `(.L_x_62) ;  /* 0x0000000000580947 */ /* 0x000fea0003800000 */
[----:B------:R-:W1:Y:S02]  /*35a0*/  LDS R0, [UR4+0x18] ;  /* 0x00001804ff007984 */ /* 0x000e640008000800 */
[----:B-1----:R-:W-:-:S04]  /*35b0*/  LOP3.LUT R0, R0, UR5, RZ, 0xc0, !PT ;  /* 0x0000000500007c12 */ /* 0x002fc8000f8ec0ff */
[----:B------:R-:W-:-:S13]  /*35c0*/  ISETP.NE.AND P0, PT, R0, UR5, PT ;  /* 0x0000000500007c0c */ /* 0x000fda000bf05270 */
[----:B------:R-:W-:Y:S05]  /*35d0*/  @P0 BRA `(.L_x_63) ;  /* 0x00000000003c0947 */ /* 0x000fea0003800000 */
[----:B------:R-:W1:Y:S01]  /*35e0*/  S2R R2, SR_LANEID ;  /* 0x0000000000027919 */ /* 0x000e620000000000 */
[----:B------:R-:W-:Y:S01]  /*35f0*/  ULOP3.LUT UR8, URZ, UR8, URZ, 0x33, !UPT ;  /* 0x00000008ff087292 */ /* 0x000fe2000f8e33ff */
[----:B------:R-:W-:Y:S02]  /*3600*/  VOTEU.ANY UR7, UPT, PT ;  /* 0x0000000000077886 */ /* 0x000fe400038e0100 */
[----:B------:R-:W-:-:S03]  /*3610*/  UFLO.U32 UR7, UR7 ;  /* 0x00000007000772bd */ /* 0x000fc600080e0000 */
[----:B------:R-:W-:-:S04]  /*3620*/  IMAD.U32 R0, RZ, RZ, UR8 ;  /* 0x00000008ff007e24 */ /* 0x000fc8000f8e00ff */
[----:B------:R2:W3:Y:S02]  /*3630*/  REDUX UR6, R0 ;  /* 0x00000000000673c4 */ /* 0x0004e40000000000 */
[----:B------:R1:W-:Y:S02]  /*3640*/  UTCATOMSWS.AND URZ, UR8 ;  /* 0x0000000800ff79e3 */ /* 0x0003e40008000000 */
[----:B-1----:R-:W-:Y:S02]  /*3650*/  ISETP.EQ.U32.AND P0, PT, R2, UR7, PT ;  /* 0x0000000702007c0c */ /* 0x002fe4000bf02070 */
[----:B--2---:R-:W-:Y:S02]  /*3660*/  LOP3.LUT R0, RZ, UR5, RZ, 0x33, !PT ;  /* 0x00000005ff007c12 */ /* 0x004fe4000f8e33ff */
[----:B---3--:R-:W-:Y:S02]  /*3670*/  MOV R2, UR6 ;  /* 0x0000000600027c02 */ /* 0x008fe40008000f00 */
[----:B------:R-:W1:Y:S07]  /*3680*/  REDUX UR5, R0 ;  /* 0x00000000000573c4 */ /* 0x000e6e0000000000 */
[----:B------:R2:W-:Y:S01]  /*3690*/  @P0 ATOMS.AND RZ, [UR4+0x14], R2 ;  /* 0x00001402ffff098c */ /* 0x0005e2000a800004 */
[----:B-1----:R-:W-:-:S05]  /*36a0*/  IMAD.U32 R0, RZ, RZ, UR5 ;  /* 0x00000005ff007e24 */ /* 0x002fca000f8e00ff */
[----:B------:R2:W-:Y:S01]  /*36b0*/  @P0 ATOMS.AND RZ, [UR4+0x18], R0 ;  /* 0x00001800ffff098c */ /* 0x0005e2000a800004 */
[----:B------:R-:W-:Y:S05]  /*36c0*/  BRA `(.L_x_64) ;  /* 0x0000000000147947 */ /* 0x000fea0003800000 */
.L_x_63:
[----:B------:R-:W-:Y:S02]  /*36d0*/  MOV R2, 0x36f0 ;  /* 0x000036f000027802 */ /* 0x000fe40000000f00 */
[----:B----45:R-:W-:Y:S05]  /*36e0*/  CALL.REL.NOINC `($__internal_0_$__cuda_sm10x_tcgen05_guardrail_trap_col_being_dealloced_not_returned_by_alloc) ;  /* 0x0000003c00547944 */ /* 0x030fea0003c00000 */
[----:B------:R-:W-:Y:S05]  /*36f0*/  BRA `(.L_x_64) ;  /* 0x0000000000087947 */ /* 0x000fea0003800000 */
.L_x_62:
[----:B------:R-:W-:Y:S02]  /*3700*/  MOV R2, 0x3720 ;  /* 0x0000372000027802 */ /* 0x000fe40000000f00 */
[----:B----45:R-:W-:Y:S05]  /*3710*/  CALL.REL.NOINC `($__internal_2_$__cuda_sm10x_tcgen05_guardrail_trap_unallocated_columns_being_dealloced) ;  /* 0x0000003c00607944 */ /* 0x030fea0003c00000 */
.L_x_64:
[----:B------:R-:W-:Y:S01]  /*3720*/  NOP ;  /* 0x0000000000007918 */ /* 0x000fe20000000000 */
[----:B------:R-:W-:Y:S05]  /*3730*/  EXIT ;  /* 0x000000000000794d */ /* 0x000fea0003800000 */
.L_x_46:
[----:B------:R-:W-:-:S09]  /*3740*/  UISETP.NE.OR UP2, UPT, UR8, 0x3, !UP2 ;  /* 0x000000030800788c */ /* 0x000fd2000d745670 */
[----:B------:R-:W-:Y:S05]  /*3750*/  BRA.U UP2, `(.L_x_65) ;  /* 0x0000000d02ac7547 */ /* 0x000fea000b800000 */
[----:B------:R-:W1:Y:S01]  /*3760*/  LDC R0, c[0x0][0xb30] ;  /* 0x0002cc00ff007b82 */ /* 0x000e620000000800 */
[----:B------:R-:W2:Y:S01]  /*3770*/  LDCU.64 UR8, c[0x0][0x888] ;  /* 0x00011100ff0877ac */ /* 0x000ea20008000a00 */
[----:B------:R-:W-:Y:S01]  /*3780*/  IMAD.MOV.U32 R32, RZ, RZ, 0x1 ;  /* 0x00000001ff207424 */ /* 0x000fe200078e00ff */
[----:B------:R-:W-:Y:S01]  /*3790*/  CS2R R28, SRZ ;  /* 0x00000000001c7805 */ /* 0x000fe2000001ff00 */
[----:B------:R-:W-:Y:S01]  /*37a0*/  IMAD.MOV.U32 R25, RZ, RZ, 0x1000 ;  /* 0x00001000ff197424 */ /* 0x000fe200078e00ff */
[----:B------:R-:W4:Y:S03]  /*37b0*/  LDCU.64 UR4, c[0x0][0x890] ;  /* 0x00011200ff0477ac */ /* 0x000f260008000a00 */
[----:B------:R-:W3:Y:S01]  /*37c0*/  LDC R24, c[0x0][0x370] ;  /* 0x0000dc00ff187b82 */ /* 0x000ee20000000800 */
[----:B------:R-:W-:Y:S01]  /*37d0*/  UMOV UR7, 0x400 ;  /* 0x0000040000077882 */ /* 0x000fe20000000000 */
[----:B------:R-:W-:-:S02]  /*37e0*/  UPLOP3.LUT UP1, UPT, UPT, UPT, UPT, 0x40, 0x4 ;  /* 0x000000000004789c */ /* 0x000fc40003f2e870 */
[----:B------:R-:W-:Y:S01]  /*37f0*/  ULEA UR7, UR37, UR7, 0x18 ;  /* 0x0000000725077291 */ /* 0x000fe2000f8ec0ff */
[----:B------:R-:W-:-:S03]  /*3800*/  UMOV UR13, URZ ;  /* 0x000000ff000d7c82 */ /* 0x000fc60008000000 */
[----:B------:R-:W3:Y:S01]  /*3810*/  LDC R3, c[0x0][0xb0c] ;  /* 0x0002c300ff037b82 */ /* 0x000ee20000000800 */
[----:B--2---:R-:W-:Y:S02]  /*3820*/  UISETP.NE.U32.AND UP3, UPT, UR8, URZ, UPT ;  /* 0x000000ff0800728c */ /* 0x004fe4000bf65070 */
[----:B----4-:R-:W-:-:S05]  /*3830*/  UISETP.NE.U32.AND UP4, UPT, UR4, URZ, UPT ;  /* 0x000000ff0400728c */ /* 0x010fca000bf85070 */
[----:B------:R-:W2:Y:S01]  /*3840*/  LDC R22, c[0x0][0xb20] ;  /* 0x0002c800ff167b82 */ /* 0x000ea20000000800 */
[----:B-1----:R-:W-:Y:S01]  /*3850*/  ISETP.NE.AND P1, PT, R0, 0x1, PT ;  /* 0x000000010000780c */ /* 0x002fe20003f25270 */
[----:B------:R-:W-:Y:S02]  /*3860*/  UISETP.NE.AND.EX UP3, UPT, UR9, URZ, UPT, UP3 ;  /* 0x000000ff0900728c */ /* 0x000fe4000bf65330 */
[----:B------:R-:W-:-:S04]  /*3870*/  UISETP.NE.AND.EX UP4, UPT, UR5, URZ, UPT, UP4 ;  /* 0x000000ff0500728c */ /* 0x000fc8000bf85340 */
[----:B------:R-:W1:Y:S08]  /*3880*/  LDC.64 R30, c[0x0][0x348] ;  /* 0x0000d200ff1e7b82 */ /* 0x000e700000000a00 */
[----:B------:R-:W4:Y:S08]  /*3890*/  LDC.64 R14, c[0x0][0xb10] ;  /* 0x0002c400ff0e7b82 */ /* 0x000f300000000a00 */
[----:B------:R-:W1:Y:S08]  /*38a0*/  LDC.64 R6, c[0x0][0xb18] ;  /* 0x0002c600ff067b82 */ /* 0x000e700000000a00 */
[----:B------:R-:W1:Y:S08]  /*38b0*/  LDC.64 R4, c[0x0][0xb28] ;  /* 0x0002ca00ff047b82 */ /* 0x000e700000000a00 */
[----:B--23--:R-:W1:Y:S02]  /*38c0*/  LDC R23, c[0x0][0x374] ;  /* 0x0000dd00ff177b82 */ /* 0x00ce640000000800 */
.L_x_74:
[C---:B------:R-:W-:Y:S02]  /*38d0*/  LEA R0, R29.reuse, UR7, 0x3 ;  /* 0x000000071d007c11 */ /* 0x040fe4000f8e18ff */
[----:B------:R-:W-:Y:S02]  /*38e0*/  SHF.L.U32 R2, R28, 0x1f, RZ ;  /* 0x0000001f1c027819 */ /* 0x000fe400000006ff */
[----:B------:R-:W-:Y:S02]  /*38f0*/  LEA R16, R29, UR7, 0x4 ;  /* 0x000000071d107c11 */ /* 0x000fe4000f8e20ff */
[----:B--2---:R-:W2:Y:S02]  /*3900*/  SYNCS.PHASECHK.TRANS64.TRYWAIT P0, [R0+URZ+0x60], R2 ;  /* 0x00006002000075a7 */ /* 0x004ea400080011ff */
[----:B--2---:R-:W-:Y:S05]  /*3910*/  @!P0 BRA `(.L_x_66) ;  /* 0x0000003400ec8947 */ /* 0x004fea0003800000 */
.L_x_136:
[----:B------:R-:W-:Y:S01]  /*3920*/  ISETP.GE.AND P0, PT, R26, 0x1, PT ;  /* 0x000000011a00780c */ /* 0x000fe20003f06270 */
[----:B------:R-:W3:Y:S01]  /*3930*/  LDS.128 R16, [R16+0xf0] ;  /* 0x0000f00010107984 */ /* 0x000ee20000000c00 */
[----:B--2---:R-:W-:Y:S01]  /*3940*/  VIADD R0, R0, 0x70 ;  /* 0x0000007000007836 */ /* 0x004fe20000000000 */
[----:B------:R-:W-:Y:S01]  /*3950*/  @!PT LDS RZ, [RZ] ;  /* 0x00000000fffff984 */ /* 0x000fe20000000800 */
[----:B------:R-:W-:Y:S01]  /*3960*/  @!PT LDS RZ, [RZ] ;  /* 0x00000000fffff984 */ /* 0x000fe20000000800 */
[----:B------:R-:W-:Y:S01]  /*3970*/  @!PT LDS RZ, [RZ] ;  /* 0x00000000fffff984 */ /* 0x000fe20000000800 */
[----:B------:R-:W-:Y:S01]  /*3980*/  @!PT LDS RZ, [RZ] ;  /* 0x00000000fffff984 */ /* 0x000fe20000000800 */
[----:B------:R2:W-:Y:S06]  /*3990*/  MEMBAR.ALL.CTA ;  /* 0x0000000000007992 */ /* 0x0005ec0000008000 */
[----:B--2---:R-:W2:Y:S01]  /*39a0*/  FENCE.VIEW.ASYNC.S ;  /* 0x00000000000073c6 */ /* 0x004ea20000000000 */
[----:B------:R-:W-:Y:S04]  /*39b0*/  PRMT R0, RZ, 0x654, R0 ;  /* 0x00000654ff007816 */ /* 0x000fe80000000000 */
[----:B--2---:R2:W-:Y:S01]  /*39c0*/  SYNCS.ARRIVE.TRANS64.RED.A1T0 RZ, [R0+URZ], RZ ;  /* 0x000000ff00ff79a7 */ /* 0x0045e200081004ff */
[----:B---3--:R-:W-:Y:S11]  /*39d0*/  LOP3.LUT P3, RZ, R18, 0x1, RZ, 0xc0, !PT ;  /* 0x0000000112ff7812 */ /* 0x008ff6000786c0ff */
[----:B------:R-:W-:Y:S02]  /*39e0*/  @!UPT UIADD3 URZ, UPT, UPT, URZ, URZ, URZ ;  /* 0x000000fffffff290 */ /* 0x000fe4000fffe0ff */
[----:B------:R-:W-:Y:S02]  /*39f0*/  @P3 MOV R11, R16 ;  /* 0x00000010000b3202 */ /* 0x000fe40000000f00 */
[----:B------:R-:W-:Y:S01]  /*3a00*/  @P3 LOP3.LUT R10, R17, 0xffff, RZ, 0xc0, !PT ;  /* 0x0000ffff110a3812 */ /* 0x000fe200078ec0ff */
[----:B--2---:R-:W-:Y:S06]  /*3a10*/  @!P0 BRA `(.L_x_67) ;  /* 0x0000000000a48947 */ /* 0x004fec0003800000 */
[-C--:B-1----:R-:W-:Y:S01]  /*3a20*/  IMAD.HI.U32 R0, R23, R7.reuse, RZ ;  /* 0x0000000717007227 */ /* 0x082fe200078e00ff */
[----:B------:R-:W-:Y:S02]  /*3a30*/  ISETP.NE.AND P0, PT, R6, 0x1, PT ;  /* 0x000000010600780c */ /* 0x000fe40003f05270 */
[----:B------:R-:W-:Y:S01]  /*3a40*/  ISETP.NE.AND P2, PT, R26, 0x1, PT ;  /* 0x000000011a00780c */ /* 0x000fe20003f45270 */
[----:B----4-:R-:W-:Y:S01]  /*3a50*/  IMAD.HI.U32 R9, R24, R14, RZ ;  /* 0x0000000e18097227 */ /* 0x010fe200078e00ff */
[----:B------:R-:W-:Y:S02]  /*3a60*/  SHF.R.U32.HI R0, RZ, R22, R0 ;  /* 0x00000016ff007219 */ /* 0x000fe40000011600 */
[----:B------:R-:W-:Y:S01]  /*3a70*/  ISETP.NE.AND P4, PT, R3, 0x1, PT ;  /* 0x000000010300780c */ /* 0x000fe20003f85270 */
[----:B------:R-:W-:Y:S01]  /*3a80*/  IMAD.HI.U32 R13, R10, R7, RZ ;  /* 0x000000070a0d7227 */ /* 0x000fe200078e00ff */
[----:B------:R-:W-:Y:S02]  /*3a90*/  SHF.R.U32.HI R9, RZ, R15, R9 ;  /* 0x0000000fff097219 */ /* 0x000fe40000011609 */
[----:B------:R-:W-:Y:S01]  /*3aa0*/  SEL R0, R23, R0, !P0 ;  /* 0x0000000017007207 */ /* 0x000fe20004000000 */
[----:B------:R-:W-:Y:S01]  /*3ab0*/  IMAD.HI.U32 R12, R11, R14, RZ ;  /* 0x0000000e0b0c7227 */ /* 0x000fe200078e00ff */
[----:B------:R-:W-:Y:S03]  /*3ac0*/  SEL R9, R24, R9, !P4 ;  /* 0x0000000918097207 */ /* 0x000fe60006000000 */
[-C--:B------:R-:W-:Y:S01]  /*3ad0*/  IMAD.HI.U32 R8, R0, R4.reuse, RZ ;  /* 0x0000000400087227 */ /* 0x080fe200078e00ff */
[----:B------:R-:W-:Y:S03]  /*3ae0*/  SHF.R.U32.HI R12, RZ, R15, R12 ;  /* 0x0000000fff0c7219 */ /* 0x000fe6000001160c */
[----:B------:R-:W-:Y:S01]  /*3af0*/  IMAD.HI.U32 R2, R9, R4, RZ ;  /* 0x0000000409027227 */ /* 0x000fe200078e00ff */
[-C--:B------:R-:W-:Y:S02]  /*3b00*/  @P2 SHF.R.U32.HI R0, RZ, R5.reuse, R8 ;  /* 0x00000005ff002219 */ /* 0x080fe40000011608 */
[----:B------:R-:W-:Y:S02]  /*3b10*/  SHF.R.U32.HI R8, RZ, R22, R13 ;  /* 0x00000016ff087219 */ /* 0x000fe4000001160d */
[----:B------:R-:W-:Y:S01]  /*3b20*/  @P2 SHF.R.U32.HI R9, RZ, R5, R2 ;  /* 0x00000005ff092219 */ /* 0x000fe20000011602 */
[----:B------:R-:W-:Y:S01]  /*3b30*/  IMAD R0, R26, R0, RZ ;  /* 0x000000001a007224 */ /* 0x000fe200078e02ff */
[----:B------:R-:W-:Y:S02]  /*3b40*/  SEL R8, R10, R8, !P0 ;  /* 0x000000080a087207 */ /* 0x000fe40004000000 */
[----:B------:R-:W-:Y:S01]  /*3b50*/  SEL R2, R11, R12, !P4 ;  /* 0x0000000c0b027207 */ /* 0x000fe20006000000 */
[----:B------:R-:W-:Y:S01]  /*3b60*/  IMAD R12, R26, R9, RZ ;  /* 0x000000091a0c7224 */ /* 0x000fe200078e02ff */
[C---:B------:R-:W-:Y:S01]  /*3b70*/  ISETP.GE.AND P0, PT, R8.reuse, R0, PT ;  /* 0x000000000800720c */ /* 0x040fe20003f06270 */
[----:B------:R-:W-:Y:S03]  /*3b80*/  IMAD.HI.U32 R0, R8, R4, RZ ;  /* 0x0000000408007227 */ /* 0x000fe600078e00ff */
[----:B------:R-:W-:Y:S02]  /*3b90*/  ISETP.GE.OR P0, PT, R2, R12, P0 ;  /* 0x0000000c0200720c */ /* 0x000fe40000706670 */
[-C--:B------:R-:W-:Y:S04]  /*3ba0*/  SHF.R.U32.HI R0, RZ, R5.reuse, R0 ;  /* 0x00000005ff007219 */ /* 0x080fe80000011600 */
[----:B------:R-:W-:Y:S05]  /*3bb0*/  SEL R13, R8, R0, !P2 ;  /* 0x00000000080d7207 */ /* 0x000fea0005000000 */
[----:B------:R-:W-:Y:S02]  /*3bc0*/  IMAD.MOV R12, RZ, RZ, -R13 ;  /* 0x000000ffff0c7224 */ /* 0x000fe400078e0a0d */
[----:B------:R-:W-:Y:S04]  /*3bd0*/  @!P0 IMAD.HI.U32 R0, R2, R4, RZ ;  /* 0x0000000402008227 */ /* 0x000fe800078e00ff */
[----:B------:R-:W-:Y:S01]  /*3be0*/  IMAD R12, R26, R12, R8 ;  /* 0x0000000c1a0c7224 */ /* 0x000fe200078e0208 */
[----:B------:R-:W-:Y:S04]  /*3bf0*/  @!P0 SHF.R.U32.HI R0, RZ, R5, R0 ;  /* 0x00000005ff008219 */ /* 0x000fe80000011600 */
[----:B------:R-:W-:Y:S04]  /*3c00*/  @!P0 SEL R0, R2, R0, !P2 ;  /* 0x0000000002008207 */ /* 0x000fe80005000000 */
[----:B------:R-:W-:Y:S01]  /*3c10*/  @!P0 IADD3 R13, PT, PT, R13, -R0, RZ ;  /* 0x800000000d0d8210 */ /* 0x000fe20007ffe0ff */
[----:B------:R-:W-:Y:S01]  /*3c20*/  @!P0 IMAD R0, R9, R12, R0 ;  /* 0x0000000c09008224 */ /* 0x000fe200078e0200 */
[----:B------:R-:W-:Y:S01]  /*3c30*/  IADD3 R9, PT, PT, -R8, RZ, RZ ;  /* 0x000000ff08097210 */ /* 0x000fe20007ffe1ff */
[--C-:B------:R-:W-:Y:S02]  /*3c40*/  IMAD.MOV R12, RZ, RZ, -R2.reuse ;  /* 0x000000ffff0c7224 */ /* 0x100fe400078e0a02 */
[----:B------:R-:W-:Y:S02]  /*3c50*/  @!P0 IMAD R8, R13, R26, R2 ;  /* 0x0000001a0d088224 */ /* 0x000fe400078e0202 */
[----:B------:R-:W-:Y:S02]  /*3c60*/  @!P0 IMAD.MOV.U32 R2, RZ, RZ, R0 ;  /* 0x000000ffff028224 */ /* 0x000fe400078e0000 */
[----:B------:R-:W-:Y:S02]  /*3c70*/  IMAD R11, R3, R12, R11 ;  /* 0x0000000c030b7224 */ /* 0x000fe400078e020b */
[----:B------:R-:W-:Y:S02]  /*3c80*/  IMAD R10, R6, R9, R10 ;  /* 0x00000009060a7224 */ /* 0x000fe400078e020a */
[----:B------:R-:W-:Y:S02]  /*3c90*/  IMAD R11, R2, R3, R11 ;  /* 0x00000003020b7224 */ /* 0x000fe400078e020b */
[----:B------:R-:W-:Y:S02]  /*3ca0*/  IMAD R10, R8, R6, R10 ;  /* 0x00000006080a7224 */ /* 0x000fe400078e020a */
.L_x_67:
[----:B------:R-:W-:Y:S05]  /*3cb0*/  BRA.U UP1, `(.L_x_68) ;  /* 0x0000000101107547 */ /* 0x000fea000b800000 */
[----:B------:R-:W-:Y:S04]  /*3cc0*/  MOV R2, UR6 ;  /* 0x0000000600027c02 */ /* 0x000fe80008000f00 */
[----:B------:R-:W-:Y:S04]  /*3cd0*/  SHF.L.U32 R2, R2, 0x1f, RZ ;  /* 0x0000001f02027819 */ /* 0x000fe800000006ff */
[----:B------:R-:W2:Y:S02]  /*3ce0*/  SYNCS.PHASECHK.TRANS64.TRYWAIT P0, [UR7+0x58], R2 ;  /* 0x00005802ff0075a7 */ /* 0x000ea40008001107 */
[----:B--2---:R-:W-:Y:S05]  /*3cf0*/  @!P0 BRA `(.L_x_69) ;  /* 0x0000003400088947 */ /* 0x004fea0003800000 */
.L_x_68:
[----:B------:R-:W-:Y:S02]  /*3d00*/  R2UR UR11, R21 ;  /* 0x00000000150b72ca */ /* 0x000fe400000e0000 */
[----:B------:R-:W-:Y:S02]  /*3d10*/  R2UR UR10, R20 ;  /* 0x00000000140a72ca */ /* 0x000fe400000e0000 */
[----:B------:R-:W-:Y:S04]  /*3d20*/  ISETP.NE.U32.AND P2, PT, RZ, UR4, PT ;  /* 0x00000004ff007c0c */ /* 0x000fe8000bf45070 */
[----:B------:R-:W-:Y:S05]  /*3d30*/  ISETP.NE.AND.EX P2, PT, RZ, UR5, PT, P2 ;  /* 0x00000005ff007c0c */ /* 0x000fea000bf45320 */
[----:B------:R-:W-:Y:S02]  /*3d40*/  USHF.L.U32 UR11, UR11, 0x6, URZ ;  /* 0x000000060b0b7899 */ /* 0x000fe400080006ff */
[----:B------:R-:W-:Y:S01]  /*3d50*/  USHF.L.U32 UR10, UR10, 0x6, URZ ;  /* 0x000000060a0a7899 */ /* 0x000fe200080006ff */
[----:B------:R-:W-:Y:S11]  /*3d60*/  BRA.U !UP4, `(.L_x_70) ;  /* 0x000000010c347547 */ /* 0x000ff6000b800000 */
[----:B------:R-:W-:Y:S01]  /*3d70*/  UPLOP3.LUT UP0, UPT, UPT, UPT, UP3, 0x80, 0x8 ;  /* 0x000000000008789c */ /* 0x000fe20003f0f030 */
[----:B--2---:R-:W-:Y:S02]  /*3d80*/  HFMA2 R0, -RZ, RZ, 0, 5.9604644775390625e-08 ;  /* 0x00000001ff007431 */ /* 0x004fe400000001ff */
[----:B------:R-:W-:Y:S03]  /*3d90*/  IMAD.MOV.U32 R60, RZ, RZ, 0x1 ;  /* 0x00000001ff3c7424 */ /* 0x000fe600078e00ff */
[----:B------:R-:W-:Y:S05]  /*3da0*/  PLOP3.LUT P0, PT, PT, PT, UP0, 0x80, 0x8 ;  /* 0x000000000008781c */ /* 0x000fea0003f0f008 */
[----:B------:R-:W2:Y:S01]  /*3db0*/  @UP0 LDCU.64 UR14, c[0x0][0x888] ;  /* 0x00011100ff0e07ac */ /* 0x000ea20008000a00 */
[----:B------:R-:W-:Y:S07]  /*3dc0*/  @UP0 UIMAD UR8, UR36, UR4, URZ ;  /* 0x00000004240802a4 */ /* 0x000fee000f8e02ff */
[----:B------:R-:W-:Y:S01]  /*3dd0*/  @!P0 PRMT R60, R0, 0x7610, R60 ;  /* 0x00007610003c8816 */ /* 0x000fe2000000003c */
[----:B--2---:R-:W-:Y:S03]  /*3de0*/  @UP0 UIMAD.WIDE UR14, UR8, 0x4, UR14 ;  /* 0x00000004080e08a5 */ /* 0x004fe6000f8e020e */
[----:B------:R-:W2:Y:S03]  /*3df0*/  @!UP0 LDCU UR8, c[0x0][0x880] ;  /* 0x00011000ff0887ac */ /* 0x000ea60008000800 */
[----:B------:R-:W-:Y:S01]  /*3e00*/  IMAD.U32 R8, RZ, RZ, UR14 ;  /* 0x0000000eff087e24 */ /* 0x000fe2000f8e00ff */
[----:B------:R-:W-:Y:S05]  /*3e10*/  MOV R9, UR15 ;  /* 0x0000000f00097c02 */ /* 0x000fea0008000f00 */
[----:B-----5:R3:W5:Y:S02]  /*3e20*/  @P0 LDG.E R35, desc[UR46][R8.64] ;  /* 0x0000002e08230981 */ /* 0x020764000c1e1900 */
[----:B--23--:R-:W-:Y:S07]  /*3e30*/  @!P0 IMAD.U32 R35, RZ, RZ, UR8 ;  /* 0x00000008ff238e24 */ /* 0x00cfee000f8e00ff */
.L_x_70:
[----:B-----5:R-:W-:Y:S01]  /*3e40*/  @!P2 FSETP.EQ.AND P0, PT, R35, RZ, PT ;  /* 0x000000ff2300a20b */ /* 0x020fe20003f02000 */
[----:B------:R-:W-:Y:S01]  /*3e50*/  @!UPT UIADD3 URZ, UPT, UPT, URZ, URZ, URZ ;  /* 0x000000fffffff290 */ /* 0x000fe2000fffe0ff */
[----:B------:R-:W-:Y:S11]  /*3e60*/  @!P2 BRA `(.L_x_71) ;  /* 0x000000000014a947 */ /* 0x000ff60003800000 */
[----:B------:R-:W-:Y:S02]  /*3e70*/  LOP3.LUT P2, RZ, R60, 0xff, RZ, 0xc0, !PT ;  /* 0x000000ff3cff7812 */ /* 0x000fe4000784c0ff */
[----:B------:R-:W-:Y:S04]  /*3e80*/  PLOP3.LUT P0, PT, PT, PT, UP0, 0x80, 0x8 ;  /* 0x000000000008781c */ /* 0x000fe80003f0f008 */
[----:B------:R-:W-:Y:S07]  /*3e90*/  PLOP3.LUT P0, PT, P0, PT, PT, 0x8, 0x80 ;  /* 0x000000000080781c */ /* 0x000fee000070e170 */
[----:B------:R-:W-:Y:S11]  /*3ea0*/  @P2 FSETP.EQ.AND P0, PT, R35, RZ, PT ;  /* 0x000000ff2300220b */ /* 0x000ff60003f02000 */
[----:B------:R-:W-:Y:S02]  /*3eb0*/  @!UPT UIADD3 URZ, UPT, UPT, URZ, URZ, URZ ;  /* 0x000000fffffff290 */ /* 0x000fe4000fffe0ff */
.L_x_71:
[----:B------:R-:W-:Y:S01]  /*3ec0*/  ULEA UR15, UR13, UR7, 0x3 ;  /* 0x000000070d0f7291 */ /* 0x000fe2000f8e18ff */
[----:B------:R-:W-:Y:S02]  /*3ed0*/  SHF.L.U32 R9, R32, 0x1f, RZ ;  /* 0x0000001f20097819 */ /* 0x000fe400000006ff */
[----:B------:R-:W-:Y:S04]  /*3ee0*/  ELECT P4, URZ, PT ;  /* 0x0000000000ff782f */ /* 0x000fe80003880000 */
[----:B------:R-:W-:Y:S02]  /*3ef0*/  PLOP3.LUT P4, PT, P0, P4, PT, 0xf2, 0x2f ;  /* 0x00000000002f781c */ /* 0x000fe40000789e72 */
[----:B------:R-:W3:Y:S11]  /*3f00*/  SYNCS.PHASECHK.TRANS64.TRYWAIT P2, [UR15+0x38], R9 ;  /* 0x00003809ff0075a7 */ /* 0x000ef6000804110f */
[----:B-1----:R-:W-:Y:S05]  /*3f10*/  @!P4 IADD3 R8, P0, PT, R30, 0x580, RZ ;  /* 0x000005801e08c810 */ /* 0x002fea0007f1e0ff */
[----:B--2---:R-:W-:Y:S01]  /*3f20*/  @!P4 IMAD.X R2, RZ, RZ, R31, P0 ;  /* 0x000000ffff02c224 */ /* 0x004fe200000e061f */
[----:B---3--:R-:W-:Y:S07]  /*3f30*/  @!P2 BRA `(.L_x_72) ;  /* 0x000000300090a947 */ /* 0x008fee0003800000 */
.L_x_139:
[----:B------:R-:W2:Y:S01]  /*3f40*/  LDC.64 R12, c[0x0][0xb18] ;  /* 0x0002c600ff0c7b82 */ /* 0x000ea20000000a00 */
[----:B------:R-:W-:Y:S01]  /*3f50*/  @!P4 R2UR UR8, R2 ;  /* 0x000000000208c2ca */ /* 0x000fe200000e0000 */
[----:B------:R-:W-:Y:S01]  /*3f60*/  VOTEU.ALL UP2, P4 ;  /* 0x0000000000ff7886 */ /* 0x000fe20002040000 */
[----:B------:R-:W-:Y:S01]  /*3f70*/  @!P4 R2UR UR9, R8 ;  /* 0x000000000809c2ca */ /* 0x000fe200000e0000 */
[----:B------:R-:W-:Y:S01]  /*3f80*/  VOTEU.ALL UP1, P4 ;  /* 0x0000000000ff7886 */ /* 0x000fe20002020000 */
[----:B-1----:R-:W-:Y:S03]  /*3f90*/  @!P4 IMAD.MOV.U32 R0, RZ, RZ, 0x1000 ;  /* 0x00001000ff00c424 */ /* 0x002fe600078e00ff */
[----:B------:R-:W1:Y:S01]  /*3fa0*/  @!P1 LDC R2, c[0x0][0xb0c] ;  /* 0x0002c300ff029b82 */ /* 0x000e620000000800 */
[----:B------:R-:W-:Y:S01]  /*3fb0*/  UMOV UR20, 0x0 ;  /* 0x0000000000147882 */ /* 0x000fe20000000000 */
[----:B------:R-:W-:Y:S01]  /*3fc0*/  UMOV UR21, 0x10000000 ;  /* 0x1000000000157882 */ /* 0x000fe20000000000 */
[----:B------:R-:W-:Y:S01]  /*3fd0*/  UMOV UR12, UR36 ;  /* 0x00000024000c7c82 */ /* 0x000fe20008000000 */
[----:B------:R-:W-:Y:S01]  /*3fe0*/  UIADD3 UR14, UPT, UPT, UR13, 0x1, URZ ;  /* 0x000000010d0e7890 */ /* 0x000fe2000fffe0ff */
[----:B------:R-:W-:Y:S01]  /*3ff0*/  @P3 SHF.R.U32.HI R27, RZ, 0x10, R17 ;  /* 0x00000010ff1b3819 */ /* 0x000fe20000011611 */
[----:B------:R-:W-:Y:S02]  /*4000*/  VIADD R29, R29, 0x1 ;  /* 0x000000011d1d7836 */ /* 0x000fe40000000000 */
[----:B------:R-:W-:Y:S01]  /*4010*/  IMAD.U32 R9, RZ, RZ, UR8 ;  /* 0x00000008ff097e24 */ /* 0x000fe2000f8e00ff */
[----:B------:R-:W-:Y:S01]  /*4020*/  @!UP2 ULEA UR8, UR13, UR7, 0xc ;  /* 0x000000070d08a291 */ /* 0x000fe2000f8e60ff */
[----:B------:R-:W-:Y:S01]  /*4030*/  IMAD.U32 R8, RZ, RZ, UR9 ;  /* 0x00000009ff087e24 */ /* 0x000fe2000f8e00ff */
[----:B------:R-:W-:Y:S02]  /*4040*/  UIADD3 UR9, UPT, UPT, UR15, 0x20, URZ ;  /* 0x000000200f097890 */ /* 0x000fe4000fffe0ff */
[----:B------:R-:W-:Y:S01]  /*4050*/  @!P4 R2UR UR19, R9 ;  /* 0x000000000913c2ca */ /* 0x000fe200000e0000 */
[----:B------:R-:W-:Y:S01]  /*4060*/  @!UP2 UIADD3 UR8, UPT, UPT, UR8, 0x200, URZ ;  /* 0x000002000808a890 */ /* 0x000fe2000fffe0ff */
[----:B------:R-:W-:Y:S01]  /*4070*/  @!P4 R2UR UR18, R8 ;  /* 0x000000000812c2ca */ /* 0x000fe200000e0000 */
[----:B------:R-:W-:Y:S01]  /*4080*/  UISETP.NE.AND UP5, UPT, UR14, 0x3, UPT ;  /* 0x000000030e00788c */ /* 0x000fe2000bfa5270 */
[----:B------:R-:W3:Y:S01]  /*4090*/  LDC.64 R8, c[0x0][0xb10] ;  /* 0x0002c400ff087b82 */ /* 0x000ee20000000a00 */
[----:B------:R-:W-:Y:S02]  /*40a0*/  UPRMT UR16, UR37, 0x654, UR9 ;  /* 0x0000065425107896 */ /* 0x000fe40008000009 */
[----:B------:R-:W-:Y:S02]  /*40b0*/  USEL UR17, URZ, 0x1, UP5 ;  /* 0x00000001ff117887 */ /* 0x000fe4000a800000 */
[----:B------:R-:W-:Y:S04]  /*40c0*/  USEL UR14, UR14, URZ, UP5 ;  /* 0x000000ff0e0e7287 */ /* 0x000fe8000a800000 */
[----:B------:R-:W-:Y:S01]  /*40d0*/  ULEA UR13, UR14, UR7, 0x3 ;  /* 0x000000070e0d7291 */ /* 0x000fe2000f8e18ff */
[----:B------:R-:W-:Y:S01]  /*40e0*/  LOP3.LUT R32, R32, UR17, RZ, 0x3c, !PT ;  /* 0x0000001120207c12 */ /* 0x000fe2000f8e3cff */
[----:B------:R1:W-:Y:S01]  /*40f0*/  @!UP1 UTMALDG.3D [UR8], [UR18], desc[UR20] ;  /* 0x00001408120095b4 */ /* 0x0003e20008011000 */
[----:B------:R5:W-:Y:S02]  /*4100*/  @!P4 SYNCS.ARRIVE.TRANS64.RED.A0TR RZ, [UR15+0x20], R0 ;  /* 0x00002000ffffc9a7 */ /* 0x000be4000830040f */
[----:B------:R-:W-:Y:S01]  /*4110*/  SHF.L.U32 R20, R32, 0x1f, RZ ;  /* 0x0000001f20147819 */ /* 0x000fe200000006ff */
[C---:B---3--:R-:W-:Y:S01]  /*4120*/  @!P1 IMAD.HI.U32 R8, R11.reuse, R8, RZ ;  /* 0x000000080b089227 */ /* 0x048fe200078e00ff */
[----:B--2---:R-:W-:Y:S02]  /*4130*/  @!P1 ISETP.NE.AND P0, PT, R12, 0x1, PT ;  /* 0x000000010c00980c */ /* 0x004fe40003f05270 */
[----:B-1----:R-:W-:Y:S01]  /*4140*/  @!P1 ISETP.NE.AND P2, PT, R2, 0x1, PT ;  /* 0x000000010200980c */ /* 0x002fe20003f45270 */
[----:B------:R-:W-:Y:S01]  /*4150*/  SYNCS.ARRIVE.TRANS64.RED.A1T0 RZ, [UR16], RZ ;  /* 0x000000ffffff79a7 */ /* 0x000fe20008100410 */
[C---:B------:R-:W-:Y:S01]  /*4160*/  @!P1 IMAD.HI.U32 R13, R10.reuse, R13, RZ ;  /* 0x0000000d0a0d9227 */ /* 0x040fe200078e00ff */
[----:B------:R-:W-:Y:S04]  /*4170*/  @!P1 SHF.R.U32.HI R8, RZ, R9, R8 ;  /* 0x00000009ff089219 */ /* 0x000fe80000011608 */
[----:B------:R-:W-:Y:S01]  /*4180*/  @!P1 SEL R8, R11, R8, !P2 ;  /* 0x000000080b089207 */ /* 0x000fe20005000000 */
[----:B------:R-:W1:Y:S01]  /*4190*/  SYNCS.PHASECHK.TRANS64.TRYWAIT P5, [UR13+0x38], R20 ;  /* 0x00003814ff0075a7 */ /* 0x000e6200080a110d */
[----:B-----5:R-:W2:Y:S02]  /*41a0*/  @!P1 LDC R0, c[0x0][0xb20] ;  /* 0x0002c800ff009b82 */ /* 0x020ea40000000800 */
[----:B--2---:R-:W-:Y:S04]  /*41b0*/  @!P1 SHF.R.U32.HI R0, RZ, R0, R13 ;  /* 0x00000000ff009219 */ /* 0x004fe8000001160d */
[----:B------:R-:W-:Y:S05]  /*41c0*/  @!P1 SEL R9, R10, R0, !P0 ;  /* 0x000000000a099207 */ /* 0x000fea0004000000 */
[----:B------:R-:W-:Y:S02]  /*41d0*/  @!P1 IMAD.IADD R0, R9, 0x1, -R8 ;  /* 0x0000000109009824 */ /* 0x000fe400078e0a08 */
[----:B------:R-:W-:Y:S02]  /*41e0*/  @!P1 IMAD.IADD R8, R8, 0x1, -R9 ;  /* 0x0000000108089824 */ /* 0x000fe400078e0a09 */
[----:B------:R-:W-:Y:S02]  /*41f0*/  @!P1 IMAD R11, R0, R2, R11 ;  /* 0x00000002000b9224 */ /* 0x000fe400078e020b */
[----:B------:R-:W-:Y:S01]  /*4200*/  @!P1 IMAD R10, R8, R12, R10 ;  /* 0x0000000c080a9224 */ /* 0x000fe200078e020a */
[----:B-1----:R-:W-:Y:S06]  /*4210*/  @!P5 BRA `(.L_x_73) ;  /* 0x0000002c00f0d947 */ /* 0x002fec0003800000 */
.L_x_141:
[----:B------:R-:W-:Y:S01]  /*4220*/  @!P4 IADD3 R2, P0, PT, R30, 0x580, RZ ;  /* 0x000005801e02c810 */ /* 0x000fe20007f1e0ff */
[----:B------:R-:W-:Y:S01]  /*4230*/  UMOV UR18, 0x0 ;  /* 0x0000000000127882 */ /* 0x000fe20000000000 */
[----:B------:R-:W-:Y:S01]  /*4240*/  UMOV UR19, 0x10000000 ;  /* 0x1000000000137882 */ /* 0x000fe20000000000 */
[----:B------:R-:W-:Y:S01]  /*4250*/  VOTEU.ALL UP1, P4 ;  /* 0x0000000000ff7886 */ /* 0x000fe20002020000 */
[----:B------:R-:W-:Y:S01]  /*4260*/  @!P4 R2UR UR9, R2 ;  /* 0x000000000209c2ca */ /* 0x000fe200000e0000 */
[----:B-1----:R-:W-:Y:S01]  /*4270*/  @!P4 IMAD.X R0, RZ, RZ, R31, P0 ;  /* 0x000000ffff00c224 */ /* 0x002fe200000e061f */
[----:B------:R-:W-:Y:S01]  /*4280*/  UMOV UR12, UR36 ;  /* 0x00000024000c7c82 */ /* 0x000fe20008000000 */
[----:B------:R-:W-:Y:S01]  /*4290*/  @P3 R2UR UR36, R27 ;  /* 0x000000001b2432ca */ /* 0x000fe200000e0000 */
[----:B------:R-:W-:Y:S01]  /*42a0*/  @!UP1 ULEA UR15, UR14, UR7, 0xc ;  /* 0x000000070e0f9291 */ /* 0x000fe2000f8e60ff */
[----:B------:R-:W-:Y:S01]  /*42b0*/  ISETP.NE.AND P0, PT, R29, 0x2, PT ;  /* 0x000000021d00780c */ /* 0x000fe20003f05270 */
[----:B------:R-:W-:Y:S01]  /*42c0*/  @!UP1 UIADD3 UR10, UPT, UPT, UR10, 0x20, URZ ;  /* 0x000000200a0a9890 */ /* 0x000fe2000fffe0ff */
[----:B------:R-:W-:Y:S01]  /*42d0*/  @!P4 R2UR UR8, R0 ;  /* 0x000000000008c2ca */ /* 0x000fe200000e0000 */
[----:B------:R-:W-:Y:S01]  /*42e0*/  IMAD.IADD R20, R10, 0x1, R58 ;  /* 0x000000010a147824 */ /* 0x000fe200078e023a */
[----:B------:R-:W-:Y:S01]  /*42f0*/  SEL R0, RZ, 0x1, P0 ;  /* 0x00000001ff007807 */ /* 0x000fe20000000000 */
[----:B------:R-:W-:Y:S01]  /*4300*/  IMAD.IADD R21, R11, 0x1, R59 ;  /* 0x000000010b157824 */ /* 0x000fe200078e023b */
[----:B------:R-:W-:Y:S02]  /*4310*/  SEL R29, R29, RZ, P0 ;  /* 0x000000ff1d1d7207 */ /* 0x000fe40000000000 */
[----:B------:R-:W-:Y:S01]  /*4320*/  IMAD.U32 R8, RZ, RZ, UR9 ;  /* 0x00000009ff087e24 */ /* 0x000fe2000f8e00ff */
[----:B------:R-:W-:Y:S01]  /*4330*/  UIADD3 UR9, UPT, UPT, UR13, 0x20, URZ ;  /* 0x000000200d097890 */ /* 0x000fe2000fffe0ff */
[----:B------:R-:W-:Y:S03]  /*4340*/  LOP3.LUT R28, R28, R0, RZ, 0x3c, !PT ;  /* 0x000000001c1c7212 */ /* 0x000fe600078e3cff */
[----:B------:R-:W-:Y:S02]  /*4350*/  @!P4 R2UR UR16, R8 ;  /* 0x000000000810c2ca */ /* 0x000fe400000e0000 */
[----:B------:R-:W-:Y:S01]  /*4360*/  IMAD.U32 R9, RZ, RZ, UR8 ;  /* 0x00000008ff097e24 */ /* 0x000fe2000f8e00ff */
[----:B------:R-:W-:Y:S01]  /*4370*/  @!UP1 UIADD3 UR8, UPT, UPT, UR15, 0x200, URZ ;  /* 0x000002000f089890 */ /* 0x000fe2000fffe0ff */
[----:B------:R-:W-:Y:S01]  /*4380*/  VOTEU.ALL UP1, P4 ;  /* 0x0000000000ff7886 */ /* 0x000fe20002020000 */
[----:B------:R-:W-:Y:S02]  /*4390*/  UPRMT UR15, UR37, 0x654, UR9 ;  /* 0x00000654250f7896 */ /* 0x000fe40008000009 */
[----:B------:R-:W-:Y:S11]  /*43a0*/  @!P4 R2UR UR17, R9 ;  /* 0x000000000911c2ca */ /* 0x000ff600000e0000 */
[----:B------:R-:W-:Y:S02]  /*43b0*/  @!UPT UIADD3 URZ, UPT, UPT, URZ, URZ, URZ ;  /* 0x000000fffffff290 */ /* 0x000fe4000fffe0ff */
[----:B------:R2:W-:Y:S01]  /*43c0*/  @!UP1 UTMALDG.3D [UR8], [UR16], desc[UR18] ;  /* 0x00001208100095b4 */ /* 0x0005e20008011000 */
[----:B------:R2:W-:Y:S01]  /*43d0*/  @!P4 SYNCS.ARRIVE.TRANS64.RED.A0TR RZ, [UR13+0x20], R25 ;  /* 0x00002019ffffc9a7 */ /* 0x0005e2000830040d */
[----:B------:R-:W-:Y:S04]  /*43e0*/  UIADD3 UR13, UPT, UPT, UR14, 0x1, URZ ;  /* 0x000000010e0d7890 */ /* 0x000fe8000fffe0ff */
[----:B------:R-:W-:Y:S04]  /*43f0*/  UISETP.NE.AND UP1, UPT, UR13, 0x3, UPT ;  /* 0x000000030d00788c */ /* 0x000fe8000bf25270 */
[----:B------:R-:W-:Y:S02]  /*4400*/  USEL UR14, URZ, 0x1, UP1 ;  /* 0x00000001ff0e7887 */ /* 0x000fe40008800000 */
[----:B------:R-:W-:Y:S02]  /*4410*/  USEL UR13, UR13, URZ, UP1 ;  /* 0x000000ff0d0d7287 */ /* 0x000fe40008800000 */
[----:B------:R-:W-:Y:S02]  /*4420*/  UPLOP3.LUT UP1, UPT, UPT, UPT, UPT, 0x80, 0x8 ;  /* 0x000000000008789c */ /* 0x000fe40003f2f070 */
[----:B------:R-:W-:Y:S01]  /*4430*/  LOP3.LUT R32, R32, UR14, RZ, 0x3c, !PT ;  /* 0x0000000e20207c12 */ /* 0x000fe2000f8e3cff */
[----:B------:R-:W-:Y:S01]  /*4440*/  SYNCS.ARRIVE.TRANS64.RED.A1T0 RZ, [UR15], RZ ;  /* 0x000000ffffff79a7 */ /* 0x000fe2000810040f */
[----:B------:R-:W-:Y:S07]  /*4450*/  @P3 BRA `(.L_x_74) ;  /* 0xfffffff4001c3947 */ /* 0x000fee000383ffff */
[----:B------:R-:W-:Y:S01]  /*4460*/  UIADD3 UR7, UPT, UPT, UR7, 0x38, URZ ;  /* 0x0000003807077890 */ /* 0x000fe2000fffe0ff */
[----:B------:R-:W-:-:S03]  /*4470*/  SHF.L.U32 R2, R32, 0x1f, RZ ;  /* 0x0000001f20027819 */ /* 0x000fc600000006ff */
[----:B------:R-:W-:-:S09]  /*4480*/  ULEA UR4, UR13, UR7, 0x3 ;  /* 0x000000070d047291 */ /* 0x000fd2000f8e18ff */
[----:B------:R-:W1:Y:S02]  /*4490*/  SYNCS.PHASECHK.TRANS64.TRYWAIT P0, [UR4], R2 ;  /* 0x00000002ff0075a7 */ /* 0x000e640008001104 */
[----:B-1----:R-:W-:Y:S05]  /*44a0*/  @!P0 BRA `(.L_x_75) ;  /* 0x0000002c00648947 */ /* 0x002fea0003800000 */
.L_x_143:
        /* <DEDUP_REMOVED lines=9> */
.L_x_145:
[----:B------:R-:W-:-:S04]  /*4540*/  UIADD3 UR5, UPT, UPT, UR5, 0x1, URZ ;  /* 0x0000000105057890 */ /* 0x000fc8000fffe0ff */
[----:B------:R-:W-:-:S04]  /*4550*/  UISETP.NE.AND UP0, UPT, UR5, 0x3, UPT ;  /* 0x000000030500788c */ /* 0x000fc8000bf05270 */
[----:B------:R-:W-:Y:S02]  /*4560*/  USEL UR4, URZ, 0x1, UP0 ;  /* 0x00000001ff047887 */ /* 0x000fe40008000000 */
[----:B------:R-:W-:-:S04]  /*4570*/  USEL UR5, UR5, URZ, UP0 ;  /* 0x000000ff05057287 */ /* 0x000fc80008000000 */
[----:B------:R-:W-:Y:S01]  /*4580*/  ULEA UR5, UR5, UR7, 0x3 ;  /* 0x0000000705057291 */ /* 0x000fe2000f8e18ff */
[----:B-1----:R-:W-:-:S04]  /*4590*/  LOP3.LUT R2, R32, UR4, RZ, 0x3c, !PT ;  /* 0x0000000420027c12 */ /* 0x002fc8000f8e3cff */
[----:B------:R-:W-:Y:S01]  /*45a0*/  SHF.L.U32 R2, R2, 0x1f, RZ ;  /* 0x0000001f02027819 */ /* 0x000fe200000006ff */
[----:B------:R-:W-:-:S07]  /*45b0*/  IMAD.U32 R0, RZ, RZ, UR5 ;  /* 0x00000005ff007e24 */ /* 0x000fce000f8e00ff */
.L_x_77:
[----:B-1----:R1:W3:Y:S02]  /*45c0*/  SYNCS.PHASECHK.TRANS64.TRYWAIT P0, [R0+URZ], R2 ;  /* 0x00000002000075a7 */ /* 0x0022e400080011ff */
[----:B---3--:R-:W-:Y:S05]  /*45d0*/  @!P0 NANOSLEEP.SYNCS 0x989680 ;  /* 0x009896800000895d */ /* 0x008fea0003900000 */
[----:B------:R-:W3:Y:S02]  /*45e0*/  @!P0 SYNCS.PHASECHK.TRANS64 P0, [R0+URZ], R2 ;  /* 0x00000002000085a7 */ /* 0x000ee400080010ff */
[----:B--23--:R-:W-:Y:S05]  /*45f0*/  @P0 EXIT ;  /* 0x000000000000094d */ /* 0x00cfea0003800000 */
[----:B------:R-:W-:Y:S05]  /*4600*/  BRA `(.L_x_77) ;  /* 0xfffffffc00ec7947 */ /* 0x000fea000383ffff */
.L_x_65:
[----:B------:R-:W-:-:S06]  /*4610*/  UISETP.GE.AND UP1, UPT, UR8, 0x4, UPT ;  /* 0x000000040800788c */ /* 0x000fcc000bf26270 */
[----:B------:R-:W-:-:S13]  /*4620*/  PLOP3.LUT P0, PT, PT, PT, UP1, 0x80, 0x8 ;  /* 0x000000000008781c */ /* 0x000fda0003f0f018 */
[----:B------:R-:W-:Y:S05]  /*4630*/  @!P0 EXIT ;  /* 0x000000000000894d */ /* 0x000fea0003800000 */
[----:B------:R-:W-:Y:S01]  /*4640*/  BAR.SYNC.DEFER_BLOCKING 0x6, 0xa0 ;  /* 0x0182800000007b1d */ /* 0x000fe20000010000 */
[C---:B------:R-:W-:Y:S01]  /*4650*/  IMAD.SHL.U32 R3, R70.reuse, 0x20, RZ ;  /* 0x0000002046037824 */ /* 0x040fe200078e00ff */
[----:B------:R-:W-:Y:S01]  /*4660*/  SHF.R.U32.HI R4, RZ, 0x1, R70 ;  /* 0x00000001ff047819 */ /* 0x000fe20000011646 */
[C---:B------:R-:W-:Y:S01]  /*4670*/  IMAD.SHL.U32 R64, R70.reuse, 0x10, RZ ;  /* 0x0000001046407824 */ /* 0x040fe200078e00ff */
[C---:B------:R-:W-:Y:S01]  /*4680*/  LOP3.LUT P0, RZ, R70.reuse, 0x4, RZ, 0xc0, !PT ;  /* 0x0000000446ff7812 */ /* 0x040fe2000780c0ff */
[----:B------:R-:W-:Y:S01]  /*4690*/  IMAD.U32 R32, R70, 0x10000, RZ ;  /* 0x0001000046207824 */ /* 0x000fe200078e00ff */
[----:B------:R-:W-:Y:S02]  /*46a0*/  UMOV UR48, 0x400 ;  /* 0x0000040000307882 */ /* 0x000fe40000000000 */
[----:B------:R-:W1:Y:S01]  /*46b0*/  LDC R63, c[0x0][0x370] ;  /* 0x0000dc00ff3f7b82 */ /* 0x000e620000000800 */
[----:B------:R-:W-:Y:S01]  /*46c0*/  ULEA UR48, UR37, UR48, 0x18 ;  /* 0x0000003025307291 */ /* 0x000fe2000f8ec0ff */
[----:B------:R-:W-:Y:S01]  /*46d0*/  LOP3.LUT R2, R3, 0xc0, RZ, 0xc0, !PT ;  /* 0x000000c003027812 */ /* 0x000fe200078ec0ff */
[----:B------:R-:W-:Y:S01]  /*46e0*/  IMAD.MOV.U32 R69, RZ, RZ, 0x10 ;  /* 0x00000010ff457424 */ /* 0x000fe200078e00ff */
[----:B------:R-:W-:Y:S01]  /*46f0*/  LOP3.LUT R64, R64, 0x600, RZ, 0xc0, !PT ;  /* 0x0000060040407812 */ /* 0x000fe200078ec0ff */
[----:B------:R-:W-:Y:S01]  /*4700*/  IMAD.MOV.U32 R31, RZ, RZ, RZ ;  /* 0x000000ffff1f7224 */ /* 0x000fe200078e00ff */
[----:B------:R-:W-:Y:S01]  /*4710*/  LOP3.LUT R4, R2, 0x8, R4, 0xf8, !PT ;  /* 0x0000000802047812 */ /* 0x000fe200078ef804 */
[----:B------:R-:W-:Y:S01]  /*4720*/  IMAD.SHL.U32 R2, R70, 0x4, RZ ;  /* 0x0000000446027824 */ /* 0x000fe200078e00ff */
[----:B------:R-:W2:Y:S01]  /*4730*/  LDC R28, c[0x0][0xb0c] ;  /* 0x0002c300ff1c7b82 */ /* 0x000ea20000000800 */
[--C-:B------:R-:W-:Y:S01]  /*4740*/  LOP3.LUT R64, R64, 0x20, R3.reuse, 0xf8, !PT ;  /* 0x0000002040407812 */ /* 0x100fe200078ef803 */
[----:B------:R-:W-:Y:S01]  /*4750*/  IMAD.MOV.U32 R68, RZ, RZ, RZ ;  /* 0x000000ffff447224 */ /* 0x000fe200078e00ff */
[----:B------:R-:W-:Y:S01]  /*4760*/  LOP3.LUT R32, R32, 0x600000, RZ, 0xc0, !PT ;  /* 0x0060000020207812 */ /* 0x000fe200078ec0ff */
[----:B------:R-:W-:Y:S01]  /*4770*/  IMAD.MOV.U32 R73, RZ, RZ, RZ ;  /* 0x000000ffff497224 */ /* 0x000fe200078e00ff */
[----:B------:R-:W-:Y:S01]  /*4780*/  LOP3.LUT R2, R4, 0x18, R2, 0x78, !PT ;  /* 0x0000001804027812 */ /* 0x000fe200078e7802 */
[----:B------:R-:W-:Y:S01]  /*4790*/  IMAD.MOV.U32 R67, RZ, RZ, RZ ;  /* 0x000000ffff437224 */ /* 0x000fe200078e00ff */
[----:B------:R-:W-:Y:S01]  /*47a0*/  LOP3.LUT R64, R64, 0x100, R3, 0xf8, !PT ;  /* 0x0000010040407812 */ /* 0x000fe200078ef803 */
[----:B------:R-:W4:Y:S01]  /*47b0*/  LDC R61, c[0x0][0xb20] ;  /* 0x0002c800ff3d7b82 */ /* 0x000f220000000800 */
[----:B------:R-:W3:Y:S01]  /*47c0*/  LDS R0, [UR48+0x110] ;  /* 0x00011030ff007984 */ /* 0x000ee20008000800 */
[----:B------:R-:W-:Y:S01]  /*47d0*/  LOP3.LUT R70, R70, 0x60, RZ, 0xc0, !PT ;  /* 0x0000006046467812 */ /* 0x000fe200078ec0ff */
[----:B------:R-:W1:Y:S01]  /*47e0*/  LDCU.64 UR54, c[0x0][0x348] ;  /* 0x00006900ff3677ac */ /* 0x000e620008000a00 */
[----:B------:R-:W-:-:S02]  /*47f0*/  LOP3.LUT R64, R64, R2, RZ, 0xfc, !PT ;  /* 0x0000000240407212 */ /* 0x000fc400078efcff */
[----:B------:R-:W-:Y:S01]  /*4800*/  SEL R69, R69, 0xfffffff0, !P0 ;  /* 0xfffffff045457807 */ /* 0x000fe20004000000 */
[----:B------:R-:W1:Y:S01]  /*4810*/  LDCU.64 UR38, c[0x0][0x888] ;  /* 0x00011100ff2677ac */ /* 0x000e620008000a00 */
[----:B------:R-:W1:Y:S01]  /*4820*/  LDC R27, c[0x0][0xb30] ;  /* 0x0002cc00ff1b7b82 */ /* 0x000e620000000800 */
[----:B------:R-:W1:Y:S01]  /*4830*/  LDCU.64 UR44, c[0x0][0x890] ;  /* 0x00011200ff2c77ac */ /* 0x000e620008000a00 */
[----:B------:R-:W-:-:S06]  /*4840*/  UMOV UR51, 0x1 ;  /* 0x0000000100337882 */ /* 0x000fcc0000000000 */
[----:B------:R-:W1:Y:S01]  /*4850*/  LDC.64 R56, c[0x0][0xb10] ;  /* 0x0002c400ff387b82 */ /* 0x000e620000000a00 */
[----:B------:R-:W-:Y:S01]  /*4860*/  UMOV UR56, URZ ;  /* 0x000000ff00387c82 */ /* 0x000fe20008000000 */
[----:B------:R-:W-:Y:S01]  /*4870*/  UIADD3 UR52, UPT, UPT, UR48, 0x200, URZ ;  /* 0x0000020030347890 */ /* 0x000fe2000fffe0ff */
[----:B------:R-:W-:Y:S01]  /*4880*/  UMOV UR50, URZ ;  /* 0x000000ff00327c82 */ /* 0x000fe20008000000 */
[----:B------:R-:W-:-:S04]  /*4890*/  UMOV UR49, URZ ;  /* 0x000000ff00317c82 */ /* 0x000fc80008000000 */
[----:B------:R-:W1:Y:S08]  /*48a0*/  LDC.64 R24, c[0x0][0xb18] ;  /* 0x0002c600ff187b82 */ /* 0x000e700000000a00 */
[----:B------:R-:W1:Y:S08]  /*48b0*/  LDC.64 R22, c[0x0][0xb28] ;  /* 0x0002ca00ff167b82 */ /* 0x000e700000000a00 */
[----:B------:R-:W1:Y:S01]  /*48c0*/  LDC.64 R54, c[0x0][0x8b0] ;  /* 0x00022c00ff367b82 */ /* 0x000e620000000a00 */
[----:B---3--:R-:W-:-:S07]  /*48d0*/  IMAD.IADD R32, R0, 0x1, R32 ;  /* 0x0000000100207824 */ /* 0x008fce00078e0220 */
[----:B------:R-:W3:Y:S08]  /*48e0*/  LDC.64 R52, c[0x0][0x8a8] ;  /* 0x00022a00ff347b82 */ /* 0x000ef00000000a00 */
[----:B--2-4-:R-:W1:Y:S02]  /*48f0*/  LDC R62, c[0x0][0x374] ;  /* 0x0000dd00ff3e7b82 */ /* 0x014e640000000800 */
.L_x_108:
[----:B------:R-:W-:Y:S02]  /*4900*/  LEA R0, R73, UR48, 0x3 ;  /* 0x0000003049007c11 */ /* 0x000fe4000f8e18ff */
[----:B------:R-:W-:Y:S02]  /*4910*/  SHF.L.U32 R2, R67, 0x1f, RZ ;  /* 0x0000001f43027819 */ /* 0x000fe400000006ff */
[----:B-1----:R-:W-:Y:S02]  /*4920*/  LEA R16, R73, UR48, 0x4 ;  /* 0x0000003049107c11 */ /* 0x002fe4000f8e20ff */
[----:B------:R-:W2:Y:S02]  /*4930*/  SYNCS.PHASECHK.TRANS64.TRYWAIT P0, [R0+URZ+0x60], R2 ;  /* 0x00006002000075a7 */ /* 0x000ea400080011ff */
[----:B--2---:R-:W-:Y:S05]  /*4940*/  @!P0 BRA `(.L_x_78) ;  /* 0x00000028006c8947 */ /* 0x004fea0003800000 */
.L_x_146:
[----:B------:R-:W4:Y:S01]  /*4950*/  LDC.64 R10, c[0x0][0xb10] ;  /* 0x0002c400ff0a7b82 */ /* 0x000f220000000a00 */
[----:B------:R-:W3:Y:S01]  /*4960*/  LDS.128 R16, [R16+0xf0] ;  /* 0x0000f00010107984 */ /* 0x000ee20000000c00 */
[----:B-1----:R-:W-:Y:S01]  /*4970*/  ISETP.NE.AND P1, PT, R27, 0x1, PT ;  /* 0x000000011b00780c */ /* 0x002fe20003f25270 */
[----:B--2---:R-:W-:Y:S01]  /*4980*/  VIADD R0, R0, 0x70 ;  /* 0x0000007000007836 */ /* 0x004fe20000000000 */
[----:B------:R-:W-:Y:S04]  /*4990*/  ISETP.GE.AND P0, PT, R26, 0x1, PT ;  /* 0x000000011a00780c */ /* 0x000fe80003f06270 */
[----:B------:R-:W1:Y:S01]  /*49a0*/  LDC.64 R8, c[0x0][0xb18] ;  /* 0x0002c600ff087b82 */ /* 0x000e620000000a00 */
[----:B------:R-:W-:Y:S01]  /*49b0*/  PRMT R0, RZ, 0x654, R0 ;  /* 0x00000654ff007816 */ /* 0x000fe20000000000 */
[----:B------:R-:W-:Y:S01]  /*49c0*/  @!PT LDS RZ, [RZ] ;  /* 0x00000000fffff984 */ /* 0x000fe20000000800 */
[----:B------:R-:W-:Y:S01]  /*49d0*/  @!PT LDS RZ, [RZ] ;  /* 0x00000000fffff984 */ /* 0x000fe20000000800 */
[----:B------:R-:W-:Y:S01]  /*49e0*/  @!PT LDS RZ, [RZ] ;  /* 0x00000000fffff984 */ /* 0x000fe20000000800 */
[----:B------:R-:W-:Y:S01]  /*49f0*/  @!PT LDS RZ, [RZ] ;  /* 0x00000000fffff984 */ /* 0x000fe20000000800 */
[----:B------:R2:W-:Y:S06]  /*4a00*/  MEMBAR.ALL.CTA ;  /* 0x0000000000007992 */ /* 0x0005ec0000008000 */
[----:B--2---:R-:W2:Y:S01]  /*4a10*/  FENCE.VIEW.ASYNC.S ;  /* 0x00000000000073c6 */ /* 0x004ea20000000000 */
[----:B------:R-:W1:Y:S08]  /*4a20*/  @!P1 LDC R12, c[0x0][0xb20] ;  /* 0x0002c800ff0c9b82 */ /* 0x000e700000000800 */
[----:B------:R-:W1:Y:S01]  /*4a30*/  @!P1 LDC R7, c[0x0][0xb0c] ;  /* 0x0002c300ff079b82 */ /* 0x000e620000000800 */
[----:B--2---:R2:W-:Y:S01]  /*4a40*/  SYNCS.ARRIVE.TRANS64.RED.A1T0 RZ, [R0+URZ], RZ ;  /* 0x000000ff00ff79a7 */ /* 0x0045e200081004ff */
[----:B---3--:R-:W-:Y:S04]  /*4a50*/  LOP3.LUT P4, RZ, R18, 0x1, RZ, 0xc0, !PT ;  /* 0x0000000112ff7812 */ /* 0x008fe8000788c0ff */
[----:B------:R-:W-:Y:S09]  /*4a60*/  P2R R71, PR, RZ, 0x10 ;  /* 0x00000010ff477803 */ /* 0x000ff20000000000 */
[----:B------:R-:W-:Y:S02]  /*4a70*/  @P4 MOV R30, R16 ;  /* 0x00000010001e4202 */ /* 0x000fe40000000f00 */
[----:B------:R-:W-:Y:S01]  /*4a80*/  @P4 LOP3.LUT R29, R17, 0xffff, RZ, 0xc0, !PT ;  /* 0x0000ffff111d4812 */ /* 0x000fe200078ec0ff */
[----:B--2-4-:R-:W-:Y:S06]  /*4a90*/  @!P0 BRA `(.L_x_79) ;  /* 0x0000000000a48947 */ /* 0x014fec0003800000 */
[----:B------:R-:W-:Y:S01]  /*4aa0*/  IMAD.HI.U32 R0, R62, R25, RZ ;  /* 0x000000193e007227 */ /* 0x000fe200078e00ff */
[----:B------:R-:W-:Y:S02]  /*4ab0*/  ISETP.NE.AND P0, PT, R24, 0x1, PT ;  /* 0x000000011800780c */ /* 0x000fe40003f05270 */
[----:B------:R-:W-:Y:S01]  /*4ac0*/  ISETP.NE.AND P2, PT, R26, 0x1, PT ;  /* 0x000000011a00780c */ /* 0x000fe20003f45270 */
[----:B------:R-:W-:Y:S01]  /*4ad0*/  IMAD.HI.U32 R4, R63, R56, RZ ;  /* 0x000000383f047227 */ /* 0x000fe200078e00ff */
[----:B------:R-:W-:Y:S02]  /*4ae0*/  SHF.R.U32.HI R0, RZ, R61, R0 ;  /* 0x0000003dff007219 */ /* 0x000fe40000011600 */
[----:B------:R-:W-:Y:S01]  /*4af0*/  ISETP.NE.AND P3, PT, R28, 0x1, PT ;  /* 0x000000011c00780c */ /* 0x000fe20003f65270 */
[----:B------:R-:W-:Y:S01]  /*4b00*/  IMAD.HI.U32 R6, R29, R25, RZ ;  /* 0x000000191d067227 */ /* 0x000fe200078e00ff */
[-C--:B------:R-:W-:Y:S02]  /*4b10*/  SHF.R.U32.HI R4, RZ, R57.reuse, R4 ;  /* 0x00000039ff047219 */ /* 0x080fe40000011604 */
[----:B------:R-:W-:Y:S01]  /*4b20*/  SEL R0, R62, R0, !P0 ;  /* 0x000000003e007207 */ /* 0x000fe20004000000 */
[----:B------:R-:W-:Y:S01]  /*4b30*/  IMAD.HI.U32 R5, R30, R56, RZ ;  /* 0x000000381e057227 */ /* 0x000fe200078e00ff */
[----:B------:R-:W-:Y:S03]  /*4b40*/  SEL R4, R63, R4, !P3 ;  /* 0x000000043f047207 */ /* 0x000fe60005800000 */
[-C--:B------:R-:W-:Y:S01]  /*4b50*/  IMAD.HI.U32 R3, R0, R22.reuse, RZ ;  /* 0x0000001600037227 */ /* 0x080fe200078e00ff */
[----:B------:R-:W-:Y:S03]  /*4b60*/  SHF.R.U32.HI R5, RZ, R57, R5 ;  /* 0x00000039ff057219 */ /* 0x000fe60000011605 */
[----:B------:R-:W-:Y:S01]  /*4b70*/  IMAD.HI.U32 R2, R4, R22, RZ ;  /* 0x0000001604027227 */ /* 0x000fe200078e00ff */
[----:B------:R-:W-:Y:S02]  /*4b80*/  @P2 SHF.R.U32.HI R0, RZ, R23, R3 ;  /* 0x00000017ff002219 */ /* 0x000fe40000011603 */
[----:B------:R-:W-:Y:S02]  /*4b90*/  SHF.R.U32.HI R3, RZ, R61, R6 ;  /* 0x0000003dff037219 */ /* 0x000fe40000011606 */
[----:B------:R-:W-:Y:S01]  /*4ba0*/  @P2 SHF.R.U32.HI R4, RZ, R23, R2 ;  /* 0x00000017ff042219 */ /* 0x000fe20000011602 */
[----:B------:R-:W-:Y:S01]  /*4bb0*/  IMAD R0, R26, R0, RZ ;  /* 0x000000001a007224 */ /* 0x000fe200078e02ff */
[----:B------:R-:W-:Y:S02]  /*4bc0*/  SEL R3, R29, R3, !P0 ;  /* 0x000000031d037207 */ /* 0x000fe40004000000 */
[----:B------:R-:W-:Y:S01]  /*4bd0*/  SEL R2, R30, R5, !P3 ;  /* 0x000000051e027207 */ /* 0x000fe20005800000 */
[----:B------:R-:W-:Y:S01]  /*4be0*/  IMAD R5, R26, R4, RZ ;  /* 0x000000041a057224 */ /* 0x000fe200078e02ff */
[C---:B------:R-:W-:Y:S01]  /*4bf0*/  ISETP.GE.AND P0, PT, R3.reuse, R0, PT ;  /* 0x000000000300720c */ /* 0x040fe20003f06270 */
[C---:B------:R-:W-:Y:S03]  /*4c00*/  IMAD.HI.U32 R0, R3.reuse, R22, RZ ;  /* 0x0000001603007227 */ /* 0x040fe600078e00ff */
[C---:B------:R-:W-:Y:S02]  /*4c10*/  ISETP.GE.OR P0, PT, R2.reuse, R5, P0 ;  /* 0x000000050200720c */ /* 0x040fe40000706670 */
[----:B------:R-:W-:Y:S04]  /*4c20*/  SHF.R.U32.HI R0, RZ, R23, R0 ;  /* 0x00000017ff007219 */ /* 0x000fe80000011600 */
[C---:B------:R-:W-:Y:S05]  /*4c30*/  SEL R6, R3.reuse, R0, !P2 ;  /* 0x0000000003067207 */ /* 0x040fea0005000000 */
        /* <DEDUP_REMOVED lines=14> */
[----:B------:R-:W-:Y:S07]  /*4d20*/  IMAD R29, R3, R24, R29 ;  /* 0x00000018031d7224 */ /* 0x000fee00078e021d */
.L_x_79:
[----:B-1----:R-:W-:Y:S01]  /*4d30*/  @!P1 ISETP.NE.AND P0, PT, R8, 0x1, PT ;  /* 0x000000010800980c */ /* 0x002fe20003f05270 */
[----:B------:R-:W-:Y:S01]  /*4d40*/  @!P1 IMAD.HI.U32 R0, R30, R10, RZ ;  /* 0x0000000a1e009227 */ /* 0x000fe200078e00ff */
[----:B------:R-:W-:Y:S01]  /*4d50*/  @!P1 ISETP.NE.AND P2, PT, R7, 0x1, PT ;  /* 0x000000010700980c */ /* 0x000fe20003f45270 */
[----:B------:R-:W-:Y:S01]  /*4d60*/  ULOP3.LUT UP0, URZ, UR52, 0x1b0, URZ, 0xc0, !UPT ;  /* 0x000001b034ff7892 */ /* 0x000fe2000f80c0ff */
[----:B------:R-:W-:Y:S01]  /*4d70*/  R2UR UR42, R21 ;  /* 0x00000000152a72ca */ /* 0x000fe200000e0000 */
[----:B------:R-:W-:Y:S01]  /*4d80*/  @!P1 IMAD.HI.U32 R2, R29, R9, RZ ;  /* 0x000000091d029227 */ /* 0x000fe200078e00ff */
[----:B------:R-:W-:Y:S02]  /*4d90*/  @!P1 SHF.R.U32.HI R0, RZ, R11, R0 ;  /* 0x0000000bff009219 */ /* 0x000fe40000011600 */
[----:B------:R-:W-:Y:S01]  /*4da0*/  R2UR UR41, R20 ;  /* 0x00000000142972ca */ /* 0x000fe200000e0000 */
[----:B------:R-:W-:Y:S01]  /*4db0*/  VIADD R73, R73, 0x1 ;  /* 0x0000000149497836 */ /* 0x000fe20000000000 */
[----:B------:R-:W-:Y:S02]  /*4dc0*/  @!P1 SHF.R.U32.HI R2, RZ, R12, R2 ;  /* 0x0000000cff029219 */ /* 0x000fe40000011602 */
[----:B------:R-:W-:Y:S02]  /*4dd0*/  @!P1 SEL R3, R30, R0, !P2 ;  /* 0x000000001e039207 */ /* 0x000fe40005000000 */
[----:B------:R-:W-:Y:S02]  /*4de0*/  @!P1 SEL R2, R29, R2, !P0 ;  /* 0x000000021d029207 */ /* 0x000fe40004000000 */
[----:B------:R-:W-:Y:S01]  /*4df0*/  @P4 SHF.R.U32.HI R66, RZ, 0x10, R17 ;  /* 0x00000010ff424819 */ /* 0x000fe20000011611 */
[----:B------:R-:W-:Y:S02]  /*4e00*/  USHF.L.U32 UR42, UR42, 0x6, URZ ;  /* 0x000000062a2a7899 */ /* 0x000fe400080006ff */
[----:B------:R-:W-:Y:S02]  /*4e10*/  @!P1 IMAD.IADD R0, R2, 0x1, -R3 ;  /* 0x0000000102009824 */ /* 0x000fe400078e0a03 */
[----:B------:R-:W-:Y:S01]  /*4e20*/  @!P1 IMAD.IADD R2, R3, 0x1, -R2 ;  /* 0x0000000103029824 */ /* 0x000fe200078e0a02 */
[----:B------:R-:W-:Y:S01]  /*4e30*/  USHF.L.U32 UR41, UR41, 0x6, URZ ;  /* 0x0000000629297899 */ /* 0x000fe200080006ff */
[----:B------:R-:W-:Y:S02]  /*4e40*/  @!P1 IMAD R30, R0, R7, R30 ;  /* 0x00000007001e9224 */ /* 0x000fe400078e021e */
[----:B------:R-:W-:Y:S01]  /*4e50*/  @!P1 IMAD R29, R2, R8, R29 ;  /* 0x00000008021d9224 */ /* 0x000fe200078e021d */
[----:B------:R-:W-:Y:S08]  /*4e60*/  BRA.U !UP0, `(.L_x_80) ;  /* 0x00000001087c7547 */ /* 0x000ff0000b800000 */
[----:B------:R-:W1:Y:S01]  /*4e70*/  LDCU.64 UR8, c[0x4][0x80] ;  /* 0x01001000ff0877ac */ /* 0x000e620008000a00 */
[----:B------:R-:W-:Y:S01]  /*4e80*/  MOV R2, 0x0 ;  /* 0x0000000000027802 */ /* 0x000fe20000000f00 */
[----:B------:R-:W-:Y:S02]  /*4e90*/  HFMA2 R12, -RZ, RZ, 0, 5.9604644775390625e-08 ;  /* 0x00000001ff0c7431 */ /* 0x000fe400000001ff */
[----:B------:R-:W-:Y:S01]  /*4ea0*/  IMAD.MOV.U32 R8, RZ, RZ, 0x70 ;  /* 0x00000070ff087424 */ /* 0x000fe200078e00ff */
[----:B------:R2:W3:Y:S01]  /*4eb0*/  LDC.64 R14, c[0x4][R2] ;  /* 0x01000000020e7b82 */ /* 0x0004e20000000a00 */
[----:B------:R-:W4:Y:S01]  /*4ec0*/  LDCU.64 UR6, c[0x4][0x88] ;  /* 0x01001100ff0677ac */ /* 0x000f220008000a00 */
[----:B------:R-:W-:Y:S01]  /*4ed0*/  IMAD.MOV.U32 R13, RZ, RZ, RZ ;  /* 0x000000ffff0d7224 */ /* 0x000fe200078e00ff */
[----:B------:R-:W2:Y:S01]  /*4ee0*/  LDCU.64 UR4, c[0x4][0x8] ;  /* 0x01000100ff0477ac */ /* 0x000ea20008000a00 */
[----:B-1----:R-:W-:Y:S01]  /*4ef0*/  MOV R5, UR9 ;  /* 0x0000000900057c02 */ /* 0x002fe20008000f00 */
[----:B------:R-:W-:Y:S01]  /*4f00*/  IMAD.U32 R4, RZ, RZ, UR8 ;  /* 0x00000008ff047e24 */ /* 0x000fe2000f8e00ff */
[----:B----4-:R-:W-:Y:S01]  /*4f10*/  MOV R7, UR7 ;  /* 0x0000000700077c02 */ /* 0x010fe20008000f00 */
[----:B------:R-:W-:Y:S01]  /*4f20*/  IMAD.U32 R6, RZ, RZ, UR6 ;  /* 0x00000006ff067e24 */ /* 0x000fe2000f8e00ff */
[----:B--2---:R-:W-:Y:S01]  /*4f30*/  MOV R11, UR5 ;  /* 0x00000005000b7c02 */ /* 0x004fe20008000f00 */
[----:B------:R-:W-:Y:S02]  /*4f40*/  IMAD.U32 R10, RZ, RZ, UR4 ;  /* 0x00000004ff0a7e24 */ /* 0x000fe4000f8e00ff */
[----:B------:R-:W-:Y:S07]  /*4f50*/  LEPC R20, `(.L_x_81) ;  /* 0x000000001014794e */ /* 0x000fee0000000000 */
[----:B---3-5:R-:W-:Y:S05]  /*4f60*/  CALL.ABS.NOINC R14 ;  /* 0x000000000e007343 */ /* 0x028fea0003c00000 */
.L_x_81:
[----:B------:R-:W1:Y:S01]  /*4f70*/  LDCU.64 UR8, c[0x4][0x80] ;  /* 0x01001000ff0877ac */ /* 0x000e620008000a00 */
[----:B------:R-:W2:Y:S01]  /*4f80*/  LDC.64 R2, c[0x4][R2] ;  /* 0x0100000002027b82 */ /* 0x000ea20000000a00 */
[----:B------:R-:W-:Y:S02]  /*4f90*/  HFMA2 R12, -RZ, RZ, 0, 5.9604644775390625e-08 ;  /* 0x00000001ff0c7431 */ /* 0x000fe400000001ff */
[----:B------:R-:W-:Y:S02]  /*4fa0*/  IMAD.MOV.U32 R8, RZ, RZ, 0x70 ;  /* 0x00000070ff087424 */ /* 0x000fe400078e00ff */
[----:B------:R-:W-:Y:S01]  /*4fb0*/  IMAD.MOV.U32 R13, RZ, RZ, RZ ;  /* 0x000000ffff0d7224 */ /* 0x000fe200078e00ff */
[----:B------:R-:W3:Y:S01]  /*4fc0*/  LDCU.64 UR6, c[0x4][0x88] ;  /* 0x01001100ff0677ac */ /* 0x000ee20008000a00 */
[----:B------:R-:W4:Y:S01]  /*4fd0*/  LDCU.64 UR4, c[0x4][0x8] ;  /* 0x01000100ff0477ac */ /* 0x000f220008000a00 */
[----:B-1----:R-:W-:Y:S02]  /*4fe0*/  MOV R4, UR8 ;  /* 0x0000000800047c02 */ /* 0x002fe40008000f00 */
[----:B------:R-:W-:Y:S02]  /*4ff0*/  MOV R5, UR9 ;  /* 0x0000000900057c02 */ /* 0x000fe40008000f00 */
[----:B---3--:R-:W-:Y:S01]  /*5000*/  MOV R7, UR7 ;  /* 0x0000000700077c02 */ /* 0x008fe20008000f00 */
[----:B------:R-:W-:Y:S01]  /*5010*/  IMAD.U32 R6, RZ, RZ, UR6 ;  /* 0x00000006ff067e24 */ /* 0x000fe2000f8e00ff */
[----:B----4-:R-:W-:Y:S01]  /*5020*/  MOV R11, UR5 ;  /* 0x00000005000b7c02 */ /* 0x010fe20008000f00 */
[----:B------:R-:W-:Y:S02]  /*5030*/  IMAD.U32 R10, RZ, RZ, UR4 ;  /* 0x00000004ff0a7e24 */ /* 0x000fe4000f8e00ff */
[----:B------:R-:W-:Y:S07]  /*5040*/  LEPC R20, `(.L_x_80) ;  /* 0x000000001014794e */ /* 0x000fee0000000000 */
[----:B--2---:R-:W-:Y:S05]  /*5050*/  CALL.ABS.NOINC R2 ;  /* 0x0000000002007343 */ /* 0x004fea0003c00000 */
.L_x_80:
[----:B------:R-:W-:Y:S01]  /*5060*/  ISETP.NE.U32.AND P4, PT, R54, RZ, PT ;  /* 0x000000ff3600720c */ /* 0x000fe20003f85070 */
[----:B------:R-:W-:Y:S01]  /*5070*/  UISETP.NE.AND UP2, UPT, UR53, URZ, UPT ;  /* 0x000000ff3500728c */ /* 0x000fe2000bf45270 */
[----:B------:R-:W-:Y:S01]  /*5080*/  ISETP.NE.U32.AND P2, PT, RZ, UR38, PT ;  /* 0x00000026ff007c0c */ /* 0x000fe2000bf45070 */
[----:B------:R-:W-:Y:S01]  /*5090*/  UISETP.NE.U32.AND UP1, UPT, UR44, URZ, UPT ;  /* 0x000000ff2c00728c */ /* 0x000fe2000bf25070 */
[----:B------:R-:W-:Y:S01]  /*50a0*/  ISETP.NE.AND.EX P4, PT, R55, RZ, PT, P4 ;  /* 0x000000ff3700720c */ /* 0x000fe20003f85340 */
[----:B------:R-:W-:Y:S01]  /*50b0*/  UPLOP3.LUT UP0, UPT, UPT, UPT, UPT, 0x40, 0x4 ;  /* 0x000000000004789c */ /* 0x000fe20003f0e870 */
[----:B------:R-:W-:Y:S01]  /*50c0*/  ISETP.NE.AND.EX P2, PT, RZ, UR39, PT, P2 ;  /* 0x00000027ff007c0c */ /* 0x000fe2000bf45320 */
[----:B------:R-:W-:Y:S01]  /*50d0*/  UISETP.NE.AND.EX UP1, UPT, UR45, URZ, UPT, UP1 ;  /* 0x000000ff2d00728c */ /* 0x000fe2000bf25310 */
[----:B------:R-:W-:Y:S04]  /*50e0*/  PLOP3.LUT P1, PT, PT, PT, UP2, 0x80, 0x8 ;  /* 0x000000000008781c */ /* 0x000fe80003f2f028 */
[----:B------:R-:W-:Y:S06]  /*50f0*/  @UP2 UPLOP3.LUT UP0, UPT, UPT, UPT, UP1, 0x80, 0x8 ;  /* 0x000000000008289c */ /* 0x000fec0003f0f010 */
[----:B------:R-:W-:Y:S01]  /*5100*/  PLOP3.LUT P0, PT, PT, PT, UP0, 0x80, 0x8 ;  /* 0x000000000008781c */ /* 0x000fe20003f0f008 */
[----:B------:R-:W-:Y:S01]  /*5110*/  @!UPT UIADD3 URZ, UPT, UPT, URZ, URZ, URZ ;  /* 0x000000fffffff290 */ /* 0x000fe2000fffe0ff */
[----:B------:R-:W-:Y:S11]  /*5120*/  BRA.U !UP1, `(.L_x_82) ;  /* 0x0000000109387547 */ /* 0x000ff6000b800000 */
[----:B------:R-:W-:Y:S01]  /*5130*/  UISETP.NE.U32.AND UP0, UPT, UR38, URZ, UPT ;  /* 0x000000ff2600728c */ /* 0x000fe2000bf05070 */
[----:B------:R-:W-:Y:S02]  /*5140*/  HFMA2 R0, -RZ, RZ, 0, 5.9604644775390625e-08 ;  /* 0x00000001ff007431 */ /* 0x000fe400000001ff */
[----:B------:R-:W-:Y:S01]  /*5150*/  IMAD.MOV.U32 R60, RZ, RZ, 0x1 ;  /* 0x00000001ff3c7424 */ /* 0x000fe200078e00ff */
[----:B------:R-:W-:Y:S06]  /*5160*/  UISETP.NE.AND.EX UP0, UPT, UR39, URZ, UPT, UP0 ;  /* 0x000000ff2700728c */ /* 0x000fec000bf05300 */
[----:B------:R-:W-:Y:S05]  /*5170*/  PLOP3.LUT P3, PT, PT, PT, UP0, 0x80, 0x8 ;  /* 0x000000000008781c */ /* 0x000fea0003f6f008 */
[----:B------:R-:W1:Y:S01]  /*5180*/  @UP0 LDCU.64 UR6, c[0x0][0x888] ;  /* 0x00011100ff0607ac */ /* 0x000e620008000a00 */
[----:B------:R-:W-:Y:S07]  /*5190*/  @UP0 UIMAD UR4, UR36, UR44, URZ ;  /* 0x0000002c240402a4 */ /* 0x000fee000f8e02ff */
[----:B------:R-:W-:Y:S01]  /*51a0*/  @!P3 PRMT R60, R0, 0x7610, R60 ;  /* 0x00007610003cb816 */ /* 0x000fe2000000003c */
[----:B-1----:R-:W-:Y:S03]  /*51b0*/  @UP0 UIMAD.WIDE UR6, UR4, 0x4, UR6 ;  /* 0x00000004040608a5 */ /* 0x002fe6000f8e0206 */
[----:B------:R-:W1:Y:S03]  /*51c0*/  @!UP0 LDCU UR4, c[0x0][0x880] ;  /* 0x00011000ff0487ac */ /* 0x000e660008000800 */
[----:B------:R-:W-:Y:S01]  /*51d0*/  IMAD.U32 R2, RZ, RZ, UR6 ;  /* 0x00000006ff027e24 */ /* 0x000fe2000f8e00ff */
[----:B------:R-:W-:Y:S05]  /*51e0*/  MOV R3, UR7 ;  /* 0x0000000700037c02 */ /* 0x000fea0008000f00 */
[----:B-----5:R2:W5:Y:S02]  /*51f0*/  @P3 LDG.E R35, desc[UR46][R2.64] ;  /* 0x0000002e02233981 */ /* 0x020564000c1e1900 */
[----:B-12---:R-:W-:Y:S02]  /*5200*/  @!P3 IMAD.U32 R35, RZ, RZ, UR4 ;  /* 0x00000004ff23be24 */ /* 0x006fe4000f8e00ff */
.L_x_82:
[----:B------:R-:W-:Y:S05]  /*5210*/  @!P4 BRA `(.L_x_83) ;  /* 0x000000000020c947 */ /* 0x000fea0003800000 */
[----:B------:R-:W-:Y:S04]  /*5220*/  ISETP.NE.U32.AND P3, PT, R52, RZ, PT ;  /* 0x000000ff3400720c */ /* 0x000fe80003f65070 */
[----:B------:R-:W-:Y:S11]  /*5230*/  ISETP.NE.AND.EX P3, PT, R53, RZ, PT, P3 ;  /* 0x000000ff3500720c */ /* 0x000ff60003f65330 */
[----:B------:R-:W-:Y:S02]  /*5240*/  @!UPT UIADD3 URZ, UPT, UPT, URZ, URZ, URZ ;  /* 0x000000fffffff290 */ /* 0x000fe4000fffe0ff */
[----:B------:R-:W1:Y:S01]  /*5250*/  @P3 LDC.64 R2, c[0x0][0x8a8] ;  /* 0x00022a00ff023b82 */ /* 0x000e620000000a00 */
[----:B------:R-:W-:Y:S04]  /*5260*/  @P3 IMAD R0, R54, UR36, RZ ;  /* 0x0000002436003c24 */ /* 0x000fe8000f8e02ff */
[----:B-1----:R-:W-:Y:S05]  /*5270*/  @P3 IMAD.WIDE R2, R0, 0x4, R2 ;  /* 0x0000000400023825 */ /* 0x002fea00078e0202 */
[----:B-----5:R1:W5:Y:S02]  /*5280*/  @P3 LDG.E R33, desc[UR46][R2.64] ;  /* 0x0000002e02213981 */ /* 0x020364000c1e1900 */
[----:B-1----:R-:W2:Y:S02]  /*5290*/  @!P3 LDC R33, c[0x0][0x8a0] ;  /* 0x00022800ff21bb82 */ /* 0x002ea40000000800 */
.L_x_83:
[----:B-----5:R-:W-:Y:S01]  /*52a0*/  FSETP.NEU.AND P3, PT, R35, RZ, PT ;  /* 0x000000ff2300720b */ /* 0x020fe20003f6d000 */
[----:B------:R-:W-:Y:S01]  /*52b0*/  IMAD.U32 R2, RZ, RZ, UR56 ;  /* 0x00000038ff027e24 */ /* 0x000fe2000f8e00ff */
[----:B------:R-:W-:Y:S01]  /*52c0*/  SEL R5, RZ, 0xffffffff, P2 ;  /* 0xffffffffff057807 */ /* 0x000fe20001000000 */
[----:B------:R-:W-:Y:S01]  /*52d0*/  ULOP3.LUT UR4, UR51, 0x1, URZ, 0x3c, !UPT ;  /* 0x0000000133047892 */ /* 0x000fe2000f8e3cff */
[----:B------:R-:W-:Y:S01]  /*52e0*/  @P1 LOP3.LUT P2, RZ, R60, 0xff, RZ, 0xc0, !PT ;  /* 0x000000ff3cff1812 */ /* 0x000fe2000784c0ff */
[----:B------:R-:W-:Y:S01]  /*52f0*/  BSSY B1, `(.L_x_84) ;  /* 0x000003d000017945 */ /* 0x000fe20003800000 */
[----:B------:R-:W-:Y:S01]  /*5300*/  @P1 SEL R0, RZ, 0xffffffff, P3 ;  /* 0xffffffffff001807 */ /* 0x000fe20001800000 */
[----:B------:R-:W-:Y:S01]  /*5310*/  IMAD.MOV.U32 R47, RZ, RZ, 0x1 ;  /* 0x00000001ff2f7424 */ /* 0x000fe200078e00ff */
[----:B------:R-:W-:Y:S01]  /*5320*/  LEA R2, R2, UR48, 0x3 ;  /* 0x0000003002027c11 */ /* 0x000fe2000f8e18ff */
[----:B------:R-:W-:Y:S01]  /*5330*/  IMAD.U32 R45, RZ, RZ, UR4 ;  /* 0x00000004ff2d7e24 */ /* 0x000fe2000f8e00ff */
[----:B------:R-:W-:Y:S01]  /*5340*/  @P0 SEL R0, R5, R0, !P2 ;  /* 0x0000000005000207 */ /* 0x000fe20005000000 */
[----:B------:R-:W-:Y:S01]  /*5350*/  IMAD.U32 R46, RZ, RZ, UR56 ;  /* 0x00000038ff2e7e24 */ /* 0x000fe2000f8e00ff */
[C---:B------:R-:W-:Y:S02]  /*5360*/  LEA R44, R31.reuse, UR48, 0x3 ;  /* 0x000000301f2c7c11 */ /* 0x040fe4000f8e18ff */
[----:B------:R-:W-:Y:S02]  /*5370*/  CS2R R50, SRZ ;  /* 0x0000000000327805 */ /* 0x000fe4000001ff00 */
[----:B------:R-:W-:Y:S02]  /*5380*/  @P1 LOP3.LUT R0, R0, 0x1, RZ, 0xc0, !PT ;  /* 0x0000000100001812 */ /* 0x000fe400078ec0ff */
[----:B------:R-:W-:Y:S02]  /*5390*/  CS2R R48, SRZ ;  /* 0x0000000000307805 */ /* 0x000fe4000001ff00 */
[----:B------:R-:W-:Y:S02]  /*53a0*/  SHF.L.U32 R3, R68, 0x1f, RZ ;  /* 0x0000001f44037819 */ /* 0x000fe400000006ff */
[----:B------:R-:W-:Y:S02]  /*53b0*/  CS2R R42, SRZ ;  /* 0x00000000002a7805 */ /* 0x000fe4000001ff00 */
[----:B------:R-:W-:Y:S02]  /*53c0*/  ISETP.NE.U32.OR P5, PT, R0, 0x1, !P1 ;  /* 0x000000010000780c */ /* 0x000fe40004fa5470 */
[----:B------:R-:W-:Y:S02]  /*53d0*/  CS2R R40, SRZ ;  /* 0x0000000000287805 */ /* 0x000fe4000001ff00 */
[----:B------:R-:W-:Y:S02]  /*53e0*/  PLOP3.LUT P2, PT, PT, PT, UP1, 0x80, 0x8 ;  /* 0x000000000008781c */ /* 0x000fe40003f4f018 */
[----:B------:R-:W-:Y:S02]  /*53f0*/  LEA.HI R34, R31, R31, RZ, 0x1 ;  /* 0x0000001f1f227211 */ /* 0x000fe400078f08ff */
[----:B------:R-:W-:Y:S02]  /*5400*/  LOP3.LUT P4, R72, R60, 0xff, RZ, 0xc0, !PT ;  /* 0x000000ff3c487812 */ /* 0x000fe4000788c0ff */
[----:B------:R-:W-:Y:S02]  /*5410*/  SEL R4, RZ, 0xffffffff, P3 ;  /* 0xffffffffff047807 */ /* 0x000fe40001800000 */
[----:B------:R-:W-:Y:S02]  /*5420*/  P2R R74, PR, RZ, 0x20 ;  /* 0x00000020ff4a7803 */ /* 0x000fe40000000000 */
[----:B------:R-:W-:Y:S03]  /*5430*/  @P5 SHF.L.U32 R0, R45, 0x1f, RZ ;  /* 0x0000001f2d005819 */ /* 0x000fe600000006ff */
[----:B------:R-:W-:Y:S01]  /*5440*/  @P2 SEL R4, R5, R4, !P4 ;  /* 0x0000000405042207 */ /* 0x000fe20006000000 */
[----:B------:R1:W3:Y:S03]  /*5450*/  @P5 SYNCS.PHASECHK.TRANS64.TRYWAIT P1, [R2+URZ+0x20], R0 ;  /* 0x00002000020055a7 */ /* 0x0002e600080211ff */
[----:B------:R-:W-:Y:S04]  /*5460*/  LOP3.LUT R4, R4, 0x1, RZ, 0xc0, !PT ;  /* 0x0000000104047812 */ /* 0x000fe800078ec0ff */
[----:B------:R-:W-:Y:S04]  /*5470*/  ISETP.NE.U32.AND P2, PT, R4, 0x1, PT ;  /* 0x000000010400780c */ /* 0x000fe80003f45070 */
[----:B------:R-:W-:Y:S01]  /*5480*/  P2R R76, PR, RZ, 0x4 ;  /* 0x00000004ff4c7803 */ /* 0x000fe20000000000 */
[----:B------:R4:W2:Y:S01]  /*5490*/  SYNCS.PHASECHK.TRANS64.TRYWAIT P0, [R44+URZ+0x80], R3 ;  /* 0x000080032c0075a7 */ /* 0x0008a200080011ff */
[C---:B-1----:R-:W-:Y:S01]  /*54a0*/  IMAD.SHL.U32 R0, R34.reuse, 0x20, RZ ;  /* 0x0000002022007824 */ /* 0x042fe200078e00ff */
[----:B------:R-:W-:Y:S04]  /*54b0*/  LOP3.LUT R34, R34, 0xffe, RZ, 0xc0, !PT ;  /* 0x00000ffe22227812 */ /* 0x000fe800078ec0ff */
[----:B------:R-:W-:Y:S01]  /*54c0*/  LOP3.LUT R0, R0, 0xffffffc0, RZ, 0xc0, !PT ;  /* 0xffffffc000007812 */ /* 0x000fe200078ec0ff */
[----:B------:R-:W-:Y:S04]  /*54d0*/  IMAD.IADD R34, R31, 0x1, -R34 ;  /* 0x000000011f227824 */ /* 0x000fe800078e0a22 */
[----:B------:R-:W-:Y:S04]  /*54e0*/  IMAD.IADD R0, R32, 0x1, R0 ;  /* 0x0000000120007824 */ /* 0x000fe800078e0200 */
[----:B------:R-:W-:Y:S01]  /*54f0*/  IMAD R34, R34, 0x100000, R0 ;  /* 0x0010000022227824 */ /* 0x000fe200078e0200 */
[----:B---3--:R-:W-:Y:S01]  /*5500*/  @P5 SEL R47, RZ, 0x1, !P1 ;  /* 0x00000001ff2f5807 */ /* 0x008fe20004800000 */
[----:B----4-:R-:W-:Y:S06]  /*5510*/  @!P5 BRA `(.L_x_85) ;  /* 0x000000000068d947 */ /* 0x010fec0003800000 */
[----:B------:R-:W-:Y:S01]  /*5520*/  HFMA2 R43, -RZ, RZ, 0, 0 ;  /* 0x00000000ff2b7431 */ /* 0x000fe200000001ff */
[----:B------:R-:W-:Y:S01]  /*5530*/  ISETP.NE.AND P1, PT, R47, RZ, PT ;  /* 0x000000ff2f00720c */ /* 0x000fe20003f25270 */
[----:B------:R-:W-:Y:S01]  /*5540*/  IMAD.U32 R0, RZ, RZ, UR56 ;  /* 0x00000038ff007e24 */ /* 0x000fe2000f8e00ff */
[----:B------:R-:W-:Y:S11]  /*5550*/  BSSY B0, `(.L_x_86) ;  /* 0x0000005000007945 */ /* 0x000ff60003800000 */
[----:B------:R-:W-:Y:S05]  /*5560*/  @P1 BRA `(.L_x_87) ;  /* 0x00000000000c1947 */ /* 0x000fea0003800000 */
[----:B------:R-:W-:Y:S04]  /*5570*/  SHF.L.U32 R4, R45, 0x1f, RZ ;  /* 0x0000001f2d047819 */ /* 0x000fe800000006ff */
[----:B------:R-:W1:Y:S02]  /*5580*/  SYNCS.PHASECHK.TRANS64.TRYWAIT P1, [R2+URZ+0x20], R4 ;  /* 0x00002004020075a7 */ /* 0x000e6400080211ff */
[----:B-1----:R-:W-:Y:S05]  /*5590*/  @!P1 BRA `(.L_x_88) ;  /* 0x0000001c006c9947 */ /* 0x002fea0003800000 */
.L_x_87:
[----:B------:R-:W-:Y:S05]  /*55a0*/  BSYNC B0 ;  /* 0x0000000000007941 */ /* 0x000fea0003800000 */
.L_x_86:
[----:B------:R-:W-:Y:S01]  /*55b0*/  ISETP.NE.AND P1, PT, R76, RZ, PT ;  /* 0x000000ff4c00720c */ /* 0x000fe20003f25270 */
[----:B------:R-:W-:Y:S01]  /*55c0*/  IMAD.MOV.U32 R42, RZ, RZ, RZ ;  /* 0x000000ffff2a7224 */ /* 0x000fe200078e00ff */
[----:B------:R-:W-:Y:S02]  /*55d0*/  CS2R R40, SRZ ;  /* 0x0000000000287805 */ /* 0x000fe4000001ff00 */
[----:B------:R-:W-:Y:S02]  /*55e0*/  CS2R R50, SRZ ;  /* 0x0000000000327805 */ /* 0x000fe4000001ff00 */
[----:B------:R-:W-:Y:S07]  /*55f0*/  CS2R R48, SRZ ;  /* 0x0000000000307805 */ /* 0x000fee000001ff00 */
[----:B-1----:R-:W-:Y:S01]  /*5600*/  @P1 IMAD R2, R0, 0x800, R64 ;  /* 0x0000080000021824 */ /* 0x002fe200078e0240 */
[----:B------:R-:W-:Y:S05]  /*5610*/  @P1 WARPSYNC.ALL ;  /* 0x0000000000001948 */ /* 0x000fea0003800000 */
[----:B------:R-:W-:Y:S01]  /*5620*/  @P1 LEA R2, R2, UR48, 0x1 ;  /* 0x0000003002021c11 */ /* 0x000fe2000f8e08ff */
[----:B------:R-:W-:Y:S04]  /*5630*/  UIADD3 UR5, UPT, UPT, UR56, 0x1, URZ ;  /* 0x0000000138057890 */ /* 0x000fe8000fffe0ff */
[----:B------:R1:W3:Y:S01]  /*5640*/  @P1 LDSM.16.M88.4 R40, [R2+0x200] ;  /* 0x000200000228183b */ /* 0x0002e20000000200 */
[----:B------:R-:W-:Y:S01]  /*5650*/  UISETP.NE.AND UP0, UPT, UR5, 0x3, UPT ;  /* 0x000000030500788c */ /* 0x000fe2000bf05270 */
[----:B------:R-:W-:Y:S03]  /*5660*/  @P1 IMAD R0, R69, 0x2, R2 ;  /* 0x0000000245001824 */ /* 0x000fe600078e0202 */
[----:B------:R-:W-:Y:S02]  /*5670*/  USEL UR4, URZ, 0x1, UP0 ;  /* 0x00000001ff047887 */ /* 0x000fe40008000000 */
[----:B------:R1:W4:Y:S01]  /*5680*/  @P1 LDSM.16.M88.4 R48, [R0+0x200] ;  /* 0x000200000030183b */ /* 0x0003220000000200 */
[----:B------:R-:W-:Y:S03]  /*5690*/  USEL UR5, UR5, URZ, UP0 ;  /* 0x000000ff05057287 */ /* 0x000fe60008000000 */
[----:B------:R-:W-:Y:S03]  /*56a0*/  LOP3.LUT R45, R45, UR4, RZ, 0x3c, !PT ;  /* 0x000000042d2d7c12 */ /* 0x000fe6000f8e3cff */
[----:B------:R-:W-:Y:S02]  /*56b0*/  IMAD.U32 R46, RZ, RZ, UR5 ;  /* 0x00000005ff2e7e24 */ /* 0x000fe4000f8e00ff */
.L_x_85:
[----:B------:R-:W-:Y:S05]  /*56c0*/  BSYNC B1 ;  /* 0x0000000000017941 */ /* 0x000fea0003800000 */
.L_x_84:
[----:B-1----:R-:W-:Y:S04]  /*56d0*/  SHF.R.U32.HI R0, RZ, 0x15, R34 ;  /* 0x00000015ff007819 */ /* 0x002fe80000011622 */
[----:B------:R-:W-:Y:S01]  /*56e0*/  LOP3.LUT P1, RZ, R0, 0x3, R65, 0x48, !PT ;  /* 0x0000000300ff7812 */ /* 0x000fe20007824841 */
[----:B------:R-:W-:Y:S01]  /*56f0*/  @!UPT UIADD3 URZ, UPT, UPT, URZ, URZ, URZ ;  /* 0x000000fffffff290 */ /* 0x000fe2000fffe0ff */
[----:B--2---:R-:W-:Y:S11]  /*5700*/  @P0 BRA `(.L_x_89) ;  /* 0x0000000000080947 */ /* 0x004ff60003800000 */
[----:B------:R-:W1:Y:S02]  /*5710*/  SYNCS.PHASECHK.TRANS64.TRYWAIT P0, [R44+URZ+0x80], R3 ;  /* 0x000080032c0075a7 */ /* 0x000e6400080011ff */
[----:B-1----:R-:W-:Y:S05]  /*5720*/  @!P0 BRA `(.L_x_90) ;  /* 0x0000001c001c8947 */ /* 0x002fea0003800000 */
.L_x_89:
[----:B------:R-:W-:Y:S05]  /*5730*/  @!P1 BRA `(.L_x_91) ;  /* 0x0000000000409947 */ /* 0x000fea0003800000 */
[----:B------:R-:W2:Y:S01]  /*5740*/  LDCU.64 UR8, c[0x4][0x70] ;  /* 0x01000e00ff0877ac */ /* 0x000ea20008000a00 */
[----:B-1----:R-:W-:Y:S01]  /*5750*/  MOV R3, 0x0 ;  /* 0x0000000000037802 */ /* 0x002fe20000000f00 */
[----:B------:R-:W-:Y:S02]  /*5760*/  HFMA2 R12, -RZ, RZ, 0, 5.9604644775390625e-08 ;  /* 0x00000001ff0c7431 */ /* 0x000fe400000001ff */
[----:B------:R-:W-:Y:S02]  /*5770*/  IMAD.MOV.U32 R8, RZ, RZ, 0x192 ;  /* 0x00000192ff087424 */ /* 0x000fe400078e00ff */
[----:B------:R-:W-:Y:S01]  /*5780*/  IMAD.MOV.U32 R13, RZ, RZ, RZ ;  /* 0x000000ffff0d7224 */ /* 0x000fe200078e00ff */
[----:B------:R-:W1:Y:S01]  /*5790*/  LDCU.64 UR6, c[0x4][0x78] ;  /* 0x01000f00ff0677ac */ /* 0x000e620008000a00 */
[----:B------:R-:W3:Y:S01]  /*57a0*/  LDC.64 R2, c[0x4][R3] ;  /* 0x0100000003027b82 */ /* 0x000ee20000000a00 */
[----:B------:R-:W5:Y:S01]  /*57b0*/  LDCU.64 UR4, c[0x4][0x10] ;  /* 0x01000200ff0477ac */ /* 0x000f620008000a00 */
[----:B--2---:R-:W-:Y:S01]  /*57c0*/  MOV R5, UR9 ;  /* 0x0000000900057c02 */ /* 0x004fe20008000f00 */
[----:B------:R-:W-:Y:S01]  /*57d0*/  IMAD.U32 R4, RZ, RZ, UR8 ;  /* 0x00000008ff047e24 */ /* 0x000fe2000f8e00ff */
[----:B-1----:R-:W-:Y:S01]  /*57e0*/  MOV R7, UR7 ;  /* 0x0000000700077c02 */ /* 0x002fe20008000f00 */
[----:B------:R-:W-:Y:S01]  /*57f0*/  IMAD.U32 R6, RZ, RZ, UR6 ;  /* 0x00000006ff067e24 */ /* 0x000fe2000f8e00ff */
[----:B-----5:R-:W-:Y:S01]  /*5800*/  MOV R11, UR5 ;  /* 0x00000005000b7c02 */ /* 0x020fe20008000f00 */
[----:B------:R-:W-:Y:S02]  /*5810*/  IMAD.U32 R10, RZ, RZ, UR4 ;  /* 0x00000004ff0a7e24 */ /* 0x000fe4000f8e00ff */
[----:B------:R-:W-:Y:S07]  /*5820*/  LEPC R20, `(.L_x_91) ;  /* 0x000000001014794e */ /* 0x000fee0000000000 */
[----:B---34-:R-:W-:Y:S05]  /*5830*/  CALL.ABS.NOINC R2 ;  /* 0x0000000002007343 */ /* 0x018fea0003c00000 */
.L_x_91:
[----:B------:R-:W-:Y:S05]  /*5840*/  WARPSYNC.ALL ;  /* 0x0000000000007948 */ /* 0x000fea0003800000 */
[----:B------:R-:W-:Y:S01]  /*5850*/  R2UR UR4, R34 ;  /* 0x00000000220472ca */ /* 0x000fe200000e0000 */
[----:B-1-3--:R-:W-:Y:S01]  /*5860*/  HADD2.F32 R3, -RZ, R40.H0_H0 ;  /* 0x20000028ff037230 */ /* 0x00afe20000004100 */
[----:B------:R-:W-:Y:S01]  /*5870*/  SHF.L.U32 R75, R69, 0x1, RZ ;  /* 0x00000001454b7819 */ /* 0x000fe200000006ff */
[----:B------:R-:W-:Y:S01]  /*5880*/  HADD2.F32 R20, -RZ, R42.H0_H0 ;  /* 0x2000002aff147230 */ /* 0x000fe20000004100 */
[----:B------:R-:W-:Y:S01]  /*5890*/  ISETP.NE.AND P0, PT, R70, RZ, PT ;  /* 0x000000ff4600720c */ /* 0x000fe20003f05270 */
[----:B------:R-:W-:Y:S08]  /*58a0*/  BSSY.RECONVERGENT B0, `(.L_x_92) ;  /* 0x000004d000007945 */ /* 0x000ff00003800200 */
[----:B------:R-:W1:Y:S02]  /*58b0*/  LDTM.16dp256bit.x4 R4, tmem[UR4] ;  /* 0x00000004000479ee */ /* 0x000e640008120000 */
[C---:B-1----:R-:W-:Y:S01]  /*58c0*/  FMUL R0, R33.reuse, R4 ;  /* 0x0000000421007220 */ /* 0x042fe20000400000 */
[----:B------:R-:W-:Y:S02]  /*58d0*/  HADD2.F32 R4, -RZ, R40.H1_H1 ;  /* 0x30000028ff047230 */ /* 0x000fe40000004100 */
[----:B------:R-:W-:Y:S01]  /*58e0*/  FMUL R2, R33, R5 ;  /* 0x0000000521027220 */ /* 0x000fe20000400000 */
[--C-:B------:R-:W-:Y:S02]  /*58f0*/  HADD2.F32 R5, -RZ, R41.reuse.H0_H0 ;  /* 0x20000029ff057230 */ /* 0x100fe40000004100 */
[----:B------:R-:W-:Y:S01]  /*5900*/  FFMA R0, R35, R3, R0 ;  /* 0x0000000323007223 */ /* 0x000fe20000000000 */
[----:B------:R-:W-:Y:S01]  /*5910*/  FMUL R3, R33, R6 ;  /* 0x0000000621037220 */ /* 0x000fe20000400000 */
[----:B------:R-:W-:Y:S02]  /*5920*/  HADD2.F32 R6, -RZ, R41.H1_H1 ;  /* 0x30000029ff067230 */ /* 0x000fe40000004100 */
[----:B------:R-:W-:Y:S01]  /*5930*/  FFMA R2, R35, R4, R2 ;  /* 0x0000000423027223 */ /* 0x000fe20000000002 */
[----:B------:R-:W-:Y:S01]  /*5940*/  FMUL R7, R33, R7 ;  /* 0x0000000721077220 */ /* 0x000fe20000400000 */
[----:B------:R-:W-:Y:S01]  /*5950*/  FFMA R3, R35, R5, R3 ;  /* 0x0000000523037223 */ /* 0x000fe20000000003 */
[C---:B------:R-:W-:Y:S01]  /*5960*/  FMUL R4, R33.reuse, R8 ;  /* 0x0000000821047220 */ /* 0x040fe20000400000 */
[----:B------:R-:W-:Y:S01]  /*5970*/  FMUL R5, R33, R9 ;  /* 0x0000000921057220 */ /* 0x000fe20000400000 */
[----:B------:R-:W-:Y:S01]  /*5980*/  F2FP.F16.F32.PACK_AB R36, R2, R0 ;  /* 0x000000000224723e */ /* 0x000fe200000000ff */
[C---:B------:R-:W-:Y:S01]  /*5990*/  FFMA R7, R35.reuse, R6, R7 ;  /* 0x0000000623077223 */ /* 0x040fe20000000007 */
[----:B------:R-:W-:Y:S02]  /*59a0*/  HADD2.F32 R0, -RZ, R42.H1_H1 ;  /* 0x3000002aff007230 */ /* 0x000fe40000004100 */
[----:B------:R-:W-:Y:S01]  /*59b0*/  FFMA R4, R35, R20, R4 ;  /* 0x0000001423047223 */ /* 0x000fe20000000004 */
[--C-:B------:R-:W-:Y:S02]  /*59c0*/  HADD2.F32 R2, -RZ, R43.reuse.H0_H0 ;  /* 0x2000002bff027230 */ /* 0x100fe40000004100 */
[----:B------:R-:W-:Y:S01]  /*59d0*/  FMUL R6, R33, R10 ;  /* 0x0000000a21067220 */ /* 0x000fe20000400000 */
[----:B------:R-:W-:Y:S01]  /*59e0*/  F2FP.F16.F32.PACK_AB R37, R7, R3 ;  /* 0x000000030725723e */ /* 0x000fe200000000ff */
[----:B------:R-:W-:Y:S02]  /*59f0*/  HADD2.F32 R3, -RZ, R43.H1_H1 ;  /* 0x3000002bff037230 */ /* 0x000fe40000004100 */
[----:B------:R-:W-:Y:S01]  /*5a00*/  FFMA R5, R35, R0, R5 ;  /* 0x0000000023057223 */ /* 0x000fe20000000005 */
[C---:B------:R-:W-:Y:S01]  /*5a10*/  FMUL R11, R33.reuse, R11 ;  /* 0x0000000b210b7220 */ /* 0x040fe20000400000 */
[--C-:B----4-:R-:W-:Y:S02]  /*5a20*/  HADD2.F32 R7, -RZ, R48.reuse.H0_H0 ;  /* 0x20000030ff077230 */ /* 0x110fe40000004100 */
[C---:B------:R-:W-:Y:S01]  /*5a30*/  FMUL R8, R33.reuse, R12 ;  /* 0x0000000c21087220 */ /* 0x040fe20000400000 */
[----:B------:R-:W-:Y:S02]  /*5a40*/  HADD2.F32 R0, -RZ, R48.H1_H1 ;  /* 0x30000030ff007230 */ /* 0x000fe40000004100 */
[----:B------:R-:W-:Y:S01]  /*5a50*/  FMUL R9, R33, R13 ;  /* 0x0000000d21097220 */ /* 0x000fe20000400000 */
[C---:B------:R-:W-:Y:S01]  /*5a60*/  FFMA R6, R35.reuse, R2, R6 ;  /* 0x0000000223067223 */ /* 0x040fe20000000006 */
[C---:B------:R-:W-:Y:S01]  /*5a70*/  FFMA R11, R35.reuse, R3, R11 ;  /* 0x00000003230b7223 */ /* 0x040fe2000000000b */
[C---:B------:R-:W-:Y:S01]  /*5a80*/  FFMA R8, R35.reuse, R7, R8 ;  /* 0x0000000723087223 */ /* 0x040fe20000000008 */
[----:B------:R-:W-:Y:S01]  /*5a90*/  FFMA R9, R35, R0, R9 ;  /* 0x0000000023097223 */ /* 0x000fe20000000009 */
[--C-:B------:R-:W-:Y:S02]  /*5aa0*/  HADD2.F32 R2, -RZ, R49.reuse.H0_H0 ;  /* 0x20000031ff027230 */ /* 0x100fe40000004100 */
[C---:B------:R-:W-:Y:S01]  /*5ab0*/  FMUL R10, R33.reuse, R14 ;  /* 0x0000000e210a7220 */ /* 0x040fe20000400000 */
[----:B------:R-:W-:Y:S02]  /*5ac0*/  HADD2.F32 R0, -RZ, R49.H1_H1 ;  /* 0x30000031ff007230 */ /* 0x000fe40000004100 */
[----:B------:R-:W-:Y:S01]  /*5ad0*/  FMUL R15, R33, R15 ;  /* 0x0000000f210f7220 */ /* 0x000fe20000400000 */
[----:B------:R-:W-:Y:S01]  /*5ae0*/  F2FP.F16.F32.PACK_AB R38, R5, R4 ;  /* 0x000000040526723e */ /* 0x000fe200000000ff */
[----:B------:R-:W-:Y:S01]  /*5af0*/  FFMA R10, R35, R2, R10 ;  /* 0x00000002230a7223 */ /* 0x000fe2000000000a */
[----:B------:R-:W-:Y:S01]  /*5b00*/  FMUL R12, R33, R16 ;  /* 0x00000010210c7220 */ /* 0x000fe20000400000 */
[----:B------:R-:W-:Y:S01]  /*5b10*/  FFMA R15, R35, R0, R15 ;  /* 0x00000000230f7223 */ /* 0x000fe2000000000f */
[--C-:B------:R-:W-:Y:S01]  /*5b20*/  HADD2.F32 R0, -RZ, R50.reuse.H0_H0 ;  /* 0x20000032ff007230 */ /* 0x100fe20000004100 */
[----:B------:R-:W-:Y:S01]  /*5b30*/  MOV R5, UR56 ;  /* 0x0000003800057c02 */ /* 0x000fe20008000f00 */
[----:B------:R-:W-:Y:S02]  /*5b40*/  HADD2.F32 R2, -RZ, R50.H1_H1 ;  /* 0x30000032ff027230 */ /* 0x000fe40000004100 */
[C---:B------:R-:W-:Y:S01]  /*5b50*/  FMUL R13, R33.reuse, R17 ;  /* 0x00000011210d7220 */ /* 0x040fe20000400000 */
[--C-:B------:R-:W-:Y:S02]  /*5b60*/  HADD2.F32 R3, -RZ, R51.reuse.H0_H0 ;  /* 0x20000033ff037230 */ /* 0x100fe40000004100 */
[C---:B------:R-:W-:Y:S01]  /*5b70*/  FMUL R14, R33.reuse, R18 ;  /* 0x00000012210e7220 */ /* 0x040fe20000400000 */
[----:B------:R-:W-:Y:S02]  /*5b80*/  HADD2.F32 R4, -RZ, R51.H1_H1 ;  /* 0x30000033ff047230 */ /* 0x000fe40000004100 */
[----:B------:R-:W-:Y:S01]  /*5b90*/  FMUL R19, R33, R19 ;  /* 0x0000001321137220 */ /* 0x000fe20000400000 */
[----:B------:R-:W-:Y:S01]  /*5ba0*/  FFMA R12, R35, R0, R12 ;  /* 0x00000000230c7223 */ /* 0x000fe2000000000c */
[----:B------:R-:W-:Y:S01]  /*5bb0*/  LEA R5, R5, R64, 0xb ;  /* 0x0000004005057211 */ /* 0x000fe200078e58ff */
[C---:B------:R-:W-:Y:S01]  /*5bc0*/  FFMA R13, R35.reuse, R2, R13 ;  /* 0x00000002230d7223 */ /* 0x040fe2000000000d */
[C---:B------:R-:W-:Y:S01]  /*5bd0*/  FFMA R14, R35.reuse, R3, R14 ;  /* 0x00000003230e7223 */ /* 0x040fe2000000000e */
[----:B------:R-:W-:Y:S01]  /*5be0*/  FFMA R19, R35, R4, R19 ;  /* 0x0000000423137223 */ /* 0x000fe20000000013 */
[----:B------:R-:W-:Y:S02]  /*5bf0*/  F2FP.F16.F32.PACK_AB R39, R11, R6 ;  /* 0x000000060b27723e */ /* 0x000fe400000000ff */
[----:B------:R-:W-:Y:S02]  /*5c00*/  LEA R5, R5, UR48, 0x1 ;  /* 0x0000003005057c11 */ /* 0x000fe4000f8e08ff */
[----:B------:R-:W-:Y:S02]  /*5c10*/  F2FP.F16.F32.PACK_AB R8, R9, R8 ;  /* 0x000000080908723e */ /* 0x000fe400000000ff */
[----:B------:R-:W-:Y:S01]  /*5c20*/  F2FP.F16.F32.PACK_AB R9, R15, R10 ;  /* 0x0000000a0f09723e */ /* 0x000fe200000000ff */
[----:B------:R1:W-:Y:S01]  /*5c30*/  STSM.16.M88.4 [R5+0x200], R36 ;  /* 0x0002002405007844 */ /* 0x0003e20000000200 */
[----:B------:R-:W-:Y:S02]  /*5c40*/  F2FP.F16.F32.PACK_AB R10, R13, R12 ;  /* 0x0000000c0d0a723e */ /* 0x000fe400000000ff */
[----:B------:R-:W-:Y:S02]  /*5c50*/  F2FP.F16.F32.PACK_AB R11, R19, R14 ;  /* 0x0000000e130b723e */ /* 0x000fe400000000ff */
[----:B------:R-:W-:Y:S05]  /*5c60*/  IADD3 R0, PT, PT, R75, 0x200, R5 ;  /* 0x000002004b007810 */ /* 0x000fea0007ffe005 */
[----:B------:R1:W-:Y:S01]  /*5c70*/  STSM.16.M88.4 [R0], R8 ;  /* 0x0000000800007844 */ /* 0x0003e20000000200 */
[----:B------:R-:W-:Y:S01]  /*5c80*/  @!PT LDS RZ, [RZ] ;  /* 0x00000000fffff984 */ /* 0x000fe20000000800 */
[----:B------:R-:W-:Y:S01]  /*5c90*/  @!PT LDS RZ, [RZ] ;  /* 0x00000000fffff984 */ /* 0x000fe20000000800 */
[----:B------:R-:W-:Y:S01]  /*5ca0*/  @!PT LDS RZ, [RZ] ;  /* 0x00000000fffff984 */ /* 0x000fe20000000800 */
[----:B------:R-:W-:Y:S01]  /*5cb0*/  @!PT LDS RZ, [RZ] ;  /* 0x00000000fffff984 */ /* 0x000fe20000000800 */
[----:B------:R2:W-:Y:S07]  /*5cc0*/  MEMBAR.ALL.CTA ;  /* 0x0000000000007992 */ /* 0x0005ee0000008000 */
[----:B--2---:R-:W2:Y:S02]  /*5cd0*/  FENCE.VIEW.ASYNC.S ;  /* 0x00000000000073c6 */ /* 0x004ea40000000000 */
[----:B--2---:R-:W-:Y:S06]  /*5ce0*/  BAR.SYNC.DEFER_BLOCKING 0x1, 0x80 ;  /* 0x0042000000007b1d */ /* 0x004fec0000010000 */
[----:B------:R-:W-:Y:S05]  /*5cf0*/  @P0 BRA `(.L_x_93) ;  /* 0x00000000001c0947 */ /* 0x000fea0003800000 */
[----:B------:R-:W-:Y:S02]  /*5d00*/  UIADD3 UR6, UP0, UPT, UR54, 0x680, URZ ;  /* 0x0000068036067890 */ /* 0x000fe4000ff1e0ff */
[----:B------:R-:W-:Y:S02]  /*5d10*/  ULEA UR4, UR56, UR48, 0xc ;  /* 0x0000003038047291 */ /* 0x000fe4000f8e60ff */
[----:B------:R-:W-:Y:S02]  /*5d20*/  UIADD3.X UR7, UPT, UPT, URZ, UR55, URZ, UP0, !UPT ;  /* 0x00000037ff077290 */ /* 0x000fe400087fe4ff */
[----:B------:R-:W-:Y:S01]  /*5d30*/  UIADD3 UR40, UPT, UPT, UR4, 0x200, URZ ;  /* 0x0000020004287890 */ /* 0x000fe2000fffe0ff */
[----:B------:R-:W-:Y:S08]  /*5d40*/  UMOV UR43, UR36 ;  /* 0x00000024002b7c82 */ /* 0x000ff00008000000 */
[----:B------:R2:W-:Y:S02]  /*5d50*/  UTMASTG.3D [UR40], [UR6] ;  /* 0x00000028060073b5 */ /* 0x0005e40008010000 */
[----:B--2---:R0:W-:Y:S02]  /*5d60*/  UTMACMDFLUSH ;  /* 0x00000000000079b7 */ /* 0x0041e40000000000 */
.L_x_93:
[----:B------:R-:W-:Y:S05]  /*5d70*/  BSYNC.RECONVERGENT B0 ;  /* 0x0000000000007941 */ /* 0x000fea0003800200 */
.L_x_92:
[----:B------:R-:W-:Y:S01]  /*5d80*/  UIADD3 UR40, UPT, UPT, UR56, 0x1, URZ ;  /* 0x0000000138287890 */ /* 0x000fe2000fffe0ff */
[----:B------:R-:W-:Y:S03]  /*5d90*/  BSSY.RECONVERGENT B0, `(.L_x_94) ;  /* 0x0000005000007945 */ /* 0x000fe60003800200 */
[----:B------:R-:W-:Y:S04]  /*5da0*/  UISETP.NE.AND UP0, UPT, UR40, 0x3, UPT ;  /* 0x000000032800788c */ /* 0x000fe8000bf05270 */
[----:B------:R-:W-:Y:S01]  /*5db0*/  USEL UR43, UR40, URZ, UP0 ;  /* 0x000000ff282b7287 */ /* 0x000fe20008000000 */
[----:B------:R-:W-:Y:S11]  /*5dc0*/  @P0 BRA `(.L_x_95) ;  /* 0x0000000000040947 */ /* 0x000ff60003800000 */
[----:B------:R-:W-:Y:S04]  /*5dd0*/  DEPBAR.LE SB0, 0x1 ;  /* 0x000080400000791a */ /* 0x000fe80000000000 */
.L_x_95:
[----:B------:R-:W-:Y:S05]  /*5de0*/  BSYNC.RECONVERGENT B0 ;  /* 0x0000000000007941 */ /* 0x000fea0003800200 */
.L_x_94:
[----:B------:R-:W-:Y:S01]  /*5df0*/  BAR.SYNC.DEFER_BLOCKING 0x1, 0x80 ;  /* 0x0042000000007b1d */ /* 0x000fe20000010000 */
[----:B------:R-:W-:Y:S01]  /*5e00*/  ISETP.NE.AND P1, PT, R74, RZ, PT ;  /* 0x000000ff4a00720c */ /* 0x000fe20003f25270 */
[----:B------:R-:W-:Y:S01]  /*5e10*/  UISETP.NE.AND UP0, UPT, UR50, URZ, UPT ;  /* 0x000000ff3200728c */ /* 0x000fe2000bf05270 */
[----:B------:R-:W-:Y:S11]  /*5e20*/  LEA R2, R46, UR48, 0x3 ;  /* 0x000000302e027c11 */ /* 0x000ff6000f8e18ff */
[----:B------:R-:W-:Y:S01]  /*5e30*/  @P1 SHF.L.U32 R3, R45, 0x1f, RZ ;  /* 0x0000001f2d031819 */ /* 0x000fe200000006ff */
[----:B------:R-:W-:Y:S06]  /*5e40*/  BRA.U !UP0, `(.L_x_96) ;  /* 0x0000000108247547 */ /* 0x000fec000b800000 */
[----:B------:R-:W-:Y:S01]  /*5e50*/  IMAD.U32 R4, RZ, RZ, UR49 ;  /* 0x00000031ff047e24 */ /* 0x000fe2000f8e00ff */
[----:B-1----:R-:W-:Y:S01]  /*5e60*/  MOV R0, UR37 ;  /* 0x0000002500007c02 */ /* 0x002fe20008000f00 */
[----:B------:R-:W-:Y:S03]  /*5e70*/  UIADD3 UR49, UPT, UPT, UR49, 0x1, URZ ;  /* 0x0000000131317890 */ /* 0x000fe6000fffe0ff */
[----:B------:R-:W-:Y:S01]  /*5e80*/  @P1 LEA R4, R4, UR48, 0x3 ;  /* 0x0000003004041c11 */ /* 0x000fe2000f8e18ff */
[----:B------:R-:W-:Y:S04]  /*5e90*/  UISETP.NE.AND UP0, UPT, UR49, 0x3, UPT ;  /* 0x000000033100788c */ /* 0x000fe8000bf05270 */
[----:B------:R-:W-:Y:S01]  /*5ea0*/  @P1 VIADD R4, R4, 0x38 ;  /* 0x0000003804041836 */ /* 0x000fe20000000000 */
[----:B------:R-:W-:Y:S04]  /*5eb0*/  USEL UR49, UR49, URZ, UP0 ;  /* 0x000000ff31317287 */ /* 0x000fe80008000000 */
[----:B------:R-:W-:Y:S04]  /*5ec0*/  @P1 PRMT R0, R0, 0x654, R4 ;  /* 0x0000065400001816 */ /* 0x000fe80000000004 */
[----:B------:R2:W-:Y:S04]  /*5ed0*/  @P1 SYNCS.ARRIVE.TRANS64.RED.A1T0 RZ, [R0+URZ], RZ ;  /* 0x000000ff00ff19a7 */ /* 0x0005e800081004ff */
.L_x_96:
[----:B------:R-:W3:Y:S01]  /*5ee0*/  @P1 SYNCS.PHASECHK.TRANS64.TRYWAIT P0, [R2+URZ+0x20], R3 ;  /* 0x00002003020015a7 */ /* 0x000ee200080011ff */
[----:B------:R-:W-:Y:S01]  /*5ef0*/  BSSY B1, `(.L_x_97) ;  /* 0x0000013000017945 */ /* 0x000fe20003800000 */
[----:B---3--:R-:W-:Y:S03]  /*5f00*/  @P1 SEL R47, RZ, 0x1, !P0 ;  /* 0x00000001ff2f1807 */ /* 0x008fe60004000000 */
[----:B------:R-:W-:Y:S05]  /*5f10*/  @!P1 BRA `(.L_x_98) ;  /* 0x0000000000409947 */ /* 0x000fea0003800000 */
[----:B------:R-:W-:Y:S01]  /*5f20*/  ISETP.NE.AND P1, PT, R76, RZ, PT ;  /* 0x000000ff4c00720c */ /* 0x000fe20003f25270 */
[----:B------:R-:W-:Y:S01]  /*5f30*/  BSSY B0, `(.L_x_99) ;  /* 0x0000009000007945 */ /* 0x000fe20003800000 */
[----:B------:R-:W-:Y:S11]  /*5f40*/  ISETP.NE.AND P0, PT, R47, RZ, PT ;  /* 0x000000ff2f00720c */ /* 0x000ff60003f05270 */
[----:B------:R-:W-:Y:S05]  /*5f50*/  @P1 IMAD R3, R46, 0x800, R64 ;  /* 0x000008002e031824 */ /* 0x000fea00078e0240 */
[----:B------:R-:W-:Y:S05]  /*5f60*/  @P1 LEA R3, R3, UR48, 0x1 ;  /* 0x0000003003031c11 */ /* 0x000fea000f8e08ff */
[----:B-12---:R-:W-:Y:S01]  /*5f70*/  @P1 IMAD.IADD R0, R75, 0x1, R3 ;  /* 0x000000014b001824 */ /* 0x006fe200078e0203 */
[----:B------:R-:W-:Y:S06]  /*5f80*/  @P0 BRA `(.L_x_100) ;  /* 0x00000000000c0947 */ /* 0x000fec0003800000 */
[----:B------:R-:W-:Y:S04]  /*5f90*/  SHF.L.U32 R45, R45, 0x1f, RZ ;  /* 0x0000001f2d2d7819 */ /* 0x000fe800000006ff */
[----:B------:R-:W1:Y:S02]  /*5fa0*/  SYNCS.PHASECHK.TRANS64.TRYWAIT P0, [R2+URZ+0x20], R45 ;  /* 0x0000202d020075a7 */ /* 0x000e6400080011ff */
[----:B-1----:R-:W-:Y:S05]  /*5fb0*/  @!P0 BRA `(.L_x_101) ;  /* 0x00000014000c8947 */ /* 0x002fea0003800000 */
.L_x_100:
[----:B------:R-:W-:Y:S05]  /*5fc0*/  BSYNC B0 ;  /* 0x0000000000007941 */ /* 0x000fea0003800000 */
.L_x_99:
[----:B------:R-:W-:Y:S11]  /*5fd0*/  ISETP.NE.AND P0, PT, R76, RZ, PT ;  /* 0x000000ff4c00720c */ /* 0x000ff60003f05270 */
[----:B------:R-:W-:Y:S02]  /*5fe0*/  @!UPT UIADD3 URZ, UPT, UPT, URZ, URZ, URZ ;  /* 0x000000fffffff290 */ /* 0x000fe4000fffe0ff */
[----:B------:R-:W-:Y:S05]  /*5ff0*/  @P0 WARPSYNC.ALL ;  /* 0x0000000000000948 */ /* 0x000fea0003800000 */
[----:B------:R3:W4:Y:S04]  /*6000*/  @P0 LDSM.16.M88.4 R40, [R3+0x200] ;  /* 0x000200000328083b */ /* 0x0007280000000200 */
[----:B------:R3:W2:Y:S02]  /*6010*/  @P0 LDSM.16.M88.4 R48, [R0+0x200] ;  /* 0x000200000030083b */ /* 0x0006a40000000200 */
.L_x_98:
[----:B------:R-:W-:Y:S05]  /*6020*/  BSYNC B1 ;  /* 0x0000000000017941 */ /* 0x000fea0003800000 */
.L_x_97:
[----:B-123--:R-:W-:Y:S05]  /*6030*/  VIADD R0, R34, 0x20 ;  /* 0x0000002022007836 */ /* 0x00efea0000000000 */
[----:B------:R-:W-:Y:S04]  /*6040*/  SHF.R.U32.HI R0, RZ, 0x15, R0 ;  /* 0x00000015ff007819 */ /* 0x000fe80000011600 */
[----:B------:R-:W-:Y:S11]  /*6050*/  LOP3.LUT P0, RZ, R0, 0x3, R65, 0x48, !PT ;  /* 0x0000000300ff7812 */ /* 0x000ff60007804841 */
[----:B------:R-:W-:Y:S02]  /*6060*/  @!UPT UIADD3 URZ, UPT, UPT, URZ, URZ, URZ ;  /* 0x000000fffffff290 */ /* 0x000fe4000fffe0ff */
[----:B------:R-:W-:Y:S05]  /*6070*/  @!P0 BRA `(.L_x_102) ;  /* 0x0000000000408947 */ /* 0x000fea0003800000 */
[----:B------:R-:W1:Y:S01]  /*6080*/  LDCU.64 UR8, c[0x4][0x70] ;  /* 0x01000e00ff0877ac */ /* 0x000e620008000a00 */
[----:B------:R-:W-:Y:S01]  /*6090*/  MOV R3, 0x0 ;  /* 0x0000000000037802 */ /* 0x000fe20000000f00 */
[----:B------:R-:W-:Y:S02]  /*60a0*/  HFMA2 R12, -RZ, RZ, 0, 5.9604644775390625e-08 ;  /* 0x00000001ff0c7431 */ /* 0x000fe400000001ff */
[----:B------:R-:W-:Y:S02]  /*60b0*/  IMAD.MOV.U32 R8, RZ, RZ, 0x192 ;  /* 0x00000192ff087424 */ /* 0x000fe400078e00ff */
[----:B------:R-:W-:Y:S01]  /*60c0*/  IMAD.MOV.U32 R13, RZ, RZ, RZ ;  /* 0x000000ffff0d7224 */ /* 0x000fe200078e00ff */
[----:B------:R-:W2:Y:S01]  /*60d0*/  LDCU.64 UR6, c[0x4][0x78] ;  /* 0x01000f00ff0677ac */ /* 0x000ea20008000a00 */
[----:B------:R-:W3:Y:S01]  /*60e0*/  LDC.64 R2, c[0x4][R3] ;  /* 0x0100000003027b82 */ /* 0x000ee20000000a00 */
[----:B------:R-:W5:Y:S01]  /*60f0*/  LDCU.64 UR4, c[0x4][0x10] ;  /* 0x01000200ff0477ac */ /* 0x000f620008000a00 */
[----:B-1----:R-:W-:Y:S01]  /*6100*/  MOV R5, UR9 ;  /* 0x0000000900057c02 */ /* 0x002fe20008000f00 */
[----:B------:R-:W-:Y:S01]  /*6110*/  IMAD.U32 R4, RZ, RZ, UR8 ;  /* 0x00000008ff047e24 */ /* 0x000fe2000f8e00ff */
[----:B--2---:R-:W-:Y:S01]  /*6120*/  MOV R7, UR7 ;  /* 0x0000000700077c02 */ /* 0x004fe20008000f00 */
[----:B------:R-:W-:Y:S01]  /*6130*/  IMAD.U32 R6, RZ, RZ, UR6 ;  /* 0x00000006ff067e24 */ /* 0x000fe2000f8e00ff */
[----:B-----5:R-:W-:Y:S01]  /*6140*/  MOV R11, UR5 ;  /* 0x00000005000b7c02 */ /* 0x020fe20008000f00 */
[----:B------:R-:W-:Y:S02]  /*6150*/  IMAD.U32 R10, RZ, RZ, UR4 ;  /* 0x00000004ff0a7e24 */ /* 0x000fe4000f8e00ff */
[----:B------:R-:W-:Y:S07]  /*6160*/  LEPC R20, `(.L_x_102) ;  /* 0x000000001014794e */ /* 0x000fee0000000000 */
[----:B---34-:R-:W-:Y:S05]  /*6170*/  CALL.ABS.NOINC R2 ;  /* 0x0000000002007343 */ /* 0x018fea0003c00000 */
.L_x_102:
[----:B------:R-:W-:Y:S01]  /*6180*/  ISETP.NE.AND P0, PT, R70, RZ, PT ;  /* 0x000000ff4600720c */ /* 0x000fe20003f05270 */
[----:B------:R-:W-:Y:S05]  /*6190*/  WARPSYNC.ALL ;  /* 0x0000000000007948 */ /* 0x000fea0003800000 */
[----:B------:R-:W-:Y:S01]  /*61a0*/  R2UR UR4, R34 ;  /* 0x00000000220472ca */ /* 0x000fe200000e0000 */
[--C-:B----4-:R-:W-:Y:S01]  /*61b0*/  HADD2.F32 R20, -RZ, R40.reuse.H0_H0 ;  /* 0x20000028ff147230 */ /* 0x110fe20000004100 */
[----:B------:R-:W-:Y:S01]  /*61c0*/  R2UR UR5, R44 ;  /* 0x000000002c0572ca */ /* 0x000fe200000e0000 */
[----:B------:R-:W-:Y:S01]  /*61d0*/  HADD2.F32 R21, -RZ, R40.H1_H1 ;  /* 0x30000028ff157230 */ /* 0x000fe20000004100 */
[----:B------:R-:W-:Y:S01]  /*61e0*/  BSSY.RECONVERGENT B0, `(.L_x_103) ;  /* 0x0000053000007945 */ /* 0x000fe20003800200 */
[--C-:B------:R-:W-:Y:S02]  /*61f0*/  HADD2.F32 R34, -RZ, R41.reuse.H0_H0 ;  /* 0x20000029ff227230 */ /* 0x100fe40000004100 */
[----:B------:R-:W-:Y:S02]  /*6200*/  HADD2.F32 R36, -RZ, R41.H1_H1 ;  /* 0x30000029ff247230 */ /* 0x000fe40000004100 */
[--C-:B------:R-:W-:Y:S02]  /*6210*/  HADD2.F32 R37, -RZ, R42.reuse.H0_H0 ;  /* 0x2000002aff257230 */ /* 0x100fe40000004100 */
[----:B------:R-:W-:Y:S02]  /*6220*/  HADD2.F32 R38, -RZ, R42.H1_H1 ;  /* 0x3000002aff267230 */ /* 0x000fe40000004100 */
[----:B------:R-:W1:Y:S01]  /*6230*/  LDTM.16dp256bit.x4 R4, tmem[UR4+0x20] ;  /* 0x00002004000479ee */ /* 0x000e620008120000 */
[----:B------:R-:W-:Y:S01]  /*6240*/  NOP ;  /* 0x0000000000007918 */ /* 0x000fe20000000000 */
[----:B------:R-:W-:Y:S01]  /*6250*/  UIADD3 UR5, UPT, UPT, UR5, 0xa0, URZ ;  /* 0x000000a005057890 */ /* 0x000fe2000fffe0ff */
[--C-:B------:R-:W-:Y:S02]  /*6260*/  HADD2.F32 R39, -RZ, R43.reuse.H0_H0 ;  /* 0x2000002bff277230 */ /* 0x100fe40000004100 */
[----:B------:R-:W-:Y:S01]  /*6270*/  HADD2.F32 R40, -RZ, R43.H1_H1 ;  /* 0x3000002bff287230 */ /* 0x000fe20000004100 */
[----:B------:R-:W-:Y:S01]  /*6280*/  UPRMT UR5, UR37, 0x654, UR5 ;  /* 0x0000065425057896 */ /* 0x000fe20008000005 */
[--C-:B------:R-:W-:Y:S02]  /*6290*/  HADD2.F32 R41, -RZ, R48.reuse.H0_H0 ;  /* 0x20000030ff297230 */ /* 0x100fe40000004100 */
[----:B------:R-:W-:Y:S02]  /*62a0*/  HADD2.F32 R42, -RZ, R48.H1_H1 ;  /* 0x30000030ff2a7230 */ /* 0x000fe40000004100 */
[--C-:B------:R-:W-:Y:S02]  /*62b0*/  HADD2.F32 R43, -RZ, R49.reuse.H0_H0 ;  /* 0x20000031ff2b7230 */ /* 0x100fe40000004100 */
[----:B------:R-:W-:Y:S02]  /*62c0*/  HADD2.F32 R44, -RZ, R49.H1_H1 ;  /* 0x30000031ff2c7230 */ /* 0x000fe40000004100 */
[----:B-1----:R-:W-:Y:S01]  /*62d0*/  SYNCS.ARRIVE.TRANS64.RED.A1T0 RZ, [UR5], RZ ;  /* 0x000000ffffff79a7 */ /* 0x002fe20008100405 */
[--C-:B------:R-:W-:Y:S02]  /*62e0*/  HADD2.F32 R45, -RZ, R50.reuse.H0_H0 ;  /* 0x20000032ff2d7230 */ /* 0x100fe40000004100 */
[----:B------:R-:W-:Y:S02]  /*62f0*/  HADD2.F32 R46, -RZ, R50.H1_H1 ;  /* 0x30000032ff2e7230 */ /* 0x000fe40000004100 */
[--C-:B------:R-:W-:Y:S02]  /*6300*/  HADD2.F32 R47, -RZ, R51.reuse.H0_H0 ;  /* 0x20000033ff2f7230 */ /* 0x100fe40000004100 */
[----:B------:R-:W-:Y:S02]  /*6310*/  HADD2.F32 R48, -RZ, R51.H1_H1 ;  /* 0x30000033ff307230 */ /* 0x000fe40000004100 */
[C---:B------:R-:W-:Y:S01]  /*6320*/  FMUL R4, R33.reuse, R4 ;  /* 0x0000000421047220 */ /* 0x040fe20000400000 */
[C---:B------:R-:W-:Y:S01]  /*6330*/  FMUL R5, R33.reuse, R5 ;  /* 0x0000000521057220 */ /* 0x040fe20000400000 */
[C---:B------:R-:W-:Y:S01]  /*6340*/  FMUL R6, R33.reuse, R6 ;  /* 0x0000000621067220 */ /* 0x040fe20000400000 */
[----:B------:R-:W-:Y:S01]  /*6350*/  FMUL R7, R33, R7 ;  /* 0x0000000721077220 */ /* 0x000fe20000400000 */
[C---:B------:R-:W-:Y:S01]  /*6360*/  FFMA R4, R35.reuse, R20, R4 ;  /* 0x0000001423047223 */ /* 0x040fe20000000004 */
[C---:B------:R-:W-:Y:S01]  /*6370*/  FFMA R5, R35.reuse, R21, R5 ;  /* 0x0000001523057223 */ /* 0x040fe20000000005 */
[C---:B------:R-:W-:Y:S01]  /*6380*/  FFMA R6, R35.reuse, R34, R6 ;  /* 0x0000002223067223 */ /* 0x040fe20000000006 */
[----:B------:R-:W-:Y:S01]  /*6390*/  FFMA R7, R35, R36, R7 ;  /* 0x0000002423077223 */ /* 0x000fe20000000007 */
[C---:B------:R-:W-:Y:S01]  /*63a0*/  FMUL R8, R33.reuse, R8 ;  /* 0x0000000821087220 */ /* 0x040fe20000400000 */
[----:B------:R-:W-:Y:S01]  /*63b0*/  FMUL R9, R33, R9 ;  /* 0x0000000921097220 */ /* 0x000fe20000400000 */
[----:B------:R-:W-:Y:S01]  /*63c0*/  F2FP.F16.F32.PACK_AB R4, R5, R4 ;  /* 0x000000040504723e */ /* 0x000fe200000000ff */
[----:B------:R-:W-:Y:S01]  /*63d0*/  FMUL R10, R33, R10 ;  /* 0x0000000a210a7220 */ /* 0x000fe20000400000 */
[----:B------:R-:W-:Y:S01]  /*63e0*/  F2FP.F16.F32.PACK_AB R5, R7, R6 ;  /* 0x000000060705723e */ /* 0x000fe200000000ff */
[C---:B------:R-:W-:Y:S01]  /*63f0*/  FFMA R8, R35.reuse, R37, R8 ;  /* 0x0000002523087223 */ /* 0x040fe20000000008 */
[----:B------:R-:W-:Y:S01]  /*6400*/  FFMA R9, R35, R38, R9 ;  /* 0x0000002623097223 */ /* 0x000fe20000000009 */
[C---:B------:R-:W-:Y:S01]  /*6410*/  FMUL R11, R33.reuse, R11 ;  /* 0x0000000b210b7220 */ /* 0x040fe20000400000 */
[C---:B------:R-:W-:Y:S01]  /*6420*/  FMUL R0, R33.reuse, R12 ;  /* 0x0000000c21007220 */ /* 0x040fe20000400000 */
[----:B------:R-:W-:Y:S01]  /*6430*/  FMUL R2, R33, R13 ;  /* 0x0000000d21027220 */ /* 0x000fe20000400000 */
[----:B------:R-:W-:Y:S01]  /*6440*/  FFMA R10, R35, R39, R10 ;  /* 0x00000027230a7223 */ /* 0x000fe2000000000a */
[----:B------:R-:W-:Y:S01]  /*6450*/  FMUL R3, R33, R14 ;  /* 0x0000000e21037220 */ /* 0x000fe20000400000 */
[----:B------:R-:W-:Y:S01]  /*6460*/  F2FP.F16.F32.PACK_AB R6, R9, R8 ;  /* 0x000000080906723e */ /* 0x000fe200000000ff */
[----:B------:R-:W-:Y:S01]  /*6470*/  FFMA R11, R35, R40, R11 ;  /* 0x00000028230b7223 */ /* 0x000fe2000000000b */
[C---:B------:R-:W-:Y:S01]  /*6480*/  FMUL R15, R33.reuse, R15 ;  /* 0x0000000f210f7220 */ /* 0x040fe20000400000 */
[----:B------:R-:W-:Y:S01]  /*6490*/  FMUL R12, R33, R16 ;  /* 0x00000010210c7220 */ /* 0x000fe20000400000 */
[----:B------:R-:W-:Y:S01]  /*64a0*/  FFMA R0, R35, R41, R0 ;  /* 0x0000002923007223 */ /* 0x000fe20000000000 */
[----:B------:R-:W-:Y:S01]  /*64b0*/  MOV R8, UR43 ;  /* 0x0000002b00087c02 */ /* 0x000fe20008000f00 */
[----:B------:R-:W-:Y:S01]  /*64c0*/  FMUL R13, R33, R17 ;  /* 0x00000011210d7220 */ /* 0x000fe20000400000 */
[----:B------:R-:W-:Y:S01]  /*64d0*/  FFMA R2, R35, R42, R2 ;  /* 0x0000002a23027223 */ /* 0x000fe20000000002 */
[----:B------:R-:W-:Y:S01]  /*64e0*/  FMUL R14, R33, R18 ;  /* 0x00000012210e7220 */ /* 0x000fe20000400000 */
[C---:B------:R-:W-:Y:S01]  /*64f0*/  FFMA R3, R35.reuse, R43, R3 ;  /* 0x0000002b23037223 */ /* 0x040fe20000000003 */
[----:B------:R-:W-:Y:S01]  /*6500*/  FFMA R15, R35, R44, R15 ;  /* 0x0000002c230f7223 */ /* 0x000fe2000000000f */
[----:B------:R-:W-:Y:S01]  /*6510*/  FMUL R19, R33, R19 ;  /* 0x0000001321137220 */ /* 0x000fe20000400000 */
[C---:B------:R-:W-:Y:S01]  /*6520*/  FFMA R12, R35.reuse, R45, R12 ;  /* 0x0000002d230c7223 */ /* 0x040fe2000000000c */
        /* <DEDUP_REMOVED lines=23> */
[----:B------:R-:W-:Y:S02]  /*66a0*/  UIADD3 UR5, UPT, UPT, UR41, 0x20, URZ ;  /* 0x0000002029057890 */ /* 0x000fe4000fffe0ff */
[----:B------:R-:W-:Y:S02]  /*66b0*/  UIADD3 UR4, UPT, UPT, UR10, 0x200, URZ ;  /* 0x000002000a047890 */ /* 0x000fe4000fffe0ff */
[----:B------:R-:W-:Y:S01]  /*66c0*/  UIADD3.X UR9, UPT, UPT, URZ, UR55, URZ, UP0, !UPT ;  /* 0x00000037ff097290 */ /* 0x000fe200087fe4ff */
[----:B------:R-:W-:Y:S01]  /*66d0*/  UMOV UR6, UR42 ;  /* 0x0000002a00067c82 */ /* 0x000fe20008000000 */
[----:B------:R-:W-:Y:S07]  /*66e0*/  UMOV UR7, UR36 ;  /* 0x0000002400077c82 */ /* 0x000fee0008000000 */
[----:B------:R2:W-:Y:S02]  /*66f0*/  UTMASTG.3D [UR4], [UR8] ;  /* 0x00000004080073b5 */ /* 0x0005e40008010000 */
[----:B--2---:R0:W-:Y:S02]  /*6700*/  UTMACMDFLUSH ;  /* 0x00000000000079b7 */ /* 0x0041e40000000000 */
.L_x_104:
[----:B------:R-:W-:Y:S05]  /*6710*/  BSYNC.RECONVERGENT B0 ;  /* 0x0000000000007941 */ /* 0x000fea0003800200 */
.L_x_103:
[----:B------:R-:W-:Y:S01]  /*6720*/  UIADD3 UR43, UPT, UPT, UR43, 0x1, URZ ;  /* 0x000000012b2b7890 */ /* 0x000fe2000fffe0ff */
[----:B------:R-:W-:Y:S03]  /*6730*/  BSSY.RECONVERGENT B0, `(.L_x_105) ;  /* 0x0000008000007945 */ /* 0x000fe60003800200 */
[----:B------:R-:W-:Y:S04]  /*6740*/  UISETP.NE.AND UP0, UPT, UR43, 0x3, UPT ;  /* 0x000000032b00788c */ /* 0x000fe8000bf05270 */
[----:B------:R-:W-:Y:S02]  /*6750*/  UISETP.EQ.XOR UP1, UPT, UR40, 0x3, !UP0 ;  /* 0x000000032800788c */ /* 0x000fe4000c722a70 */
[----:B------:R-:W-:Y:S02]  /*6760*/  USEL UR56, UR43, URZ, UP0 ;  /* 0x000000ff2b387287 */ /* 0x000fe40008000000 */
[----:B------:R-:W-:Y:S04]  /*6770*/  USEL UR4, URZ, 0x1, !UP1 ;  /* 0x00000001ff047887 */ /* 0x000fe8000c800000 */
[----:B------:R-:W-:Y:S01]  /*6780*/  ULOP3.LUT UR51, UR51, UR4, URZ, 0x3c, !UPT ;  /* 0x0000000433337292 */ /* 0x000fe2000f8e3cff */
[----:B------:R-:W-:Y:S11]  /*6790*/  @P0 BRA `(.L_x_106) ;  /* 0x0000000000040947 */ /* 0x000ff60003800000 */
[----:B------:R-:W-:Y:S04]  /*67a0*/  DEPBAR.LE SB0, 0x1 ;  /* 0x000080400000791a */ /* 0x000fe80000000000 */
.L_x_106:
[----:B------:R-:W-:Y:S05]  /*67b0*/  BSYNC.RECONVERGENT B0 ;  /* 0x0000000000007941 */ /* 0x000fea0003800200 */
.L_x_105:
[----:B------:R-:W-:Y:S01]  /*67c0*/  BAR.SYNC.DEFER_BLOCKING 0x1, 0x80 ;  /* 0x0042000000007b1d */ /* 0x000fe20000010000 */
[----:B------:R-:W-:Y:S01]  /*67d0*/  UISETP.NE.AND UP0, UPT, UR50, -0x2, UPT ;  /* 0xfffffffe3200788c */ /* 0x000fe2000bf05270 */
[----:B------:R-:W-:Y:S08]  /*67e0*/  IADD3 R31, PT, PT, R31, 0x1, RZ ;  /* 0x000000011f1f7810 */ /* 0x000ff00007ffe0ff */
[----:B------:R-:W-:Y:S05]  /*67f0*/  BRA.U !UP0, `(.L_x_107) ;  /* 0x0000000108287547 */ /* 0x000fea000b800000 */
[----:B------:R-:W-:Y:S01]  /*6800*/  ISETP.NE.AND P0, PT, R74, RZ, PT ;  /* 0x000000ff4a00720c */ /* 0x000fe20003f05270 */
[----:B------:R-:W-:Y:S01]  /*6810*/  IMAD.U32 R2, RZ, RZ, UR49 ;  /* 0x00000031ff027e24 */ /* 0x000fe2000f8e00ff */
[----:B------:R-:W-:Y:S01]  /*6820*/  UIADD3 UR49, UPT, UPT, UR49, 0x1, URZ ;  /* 0x0000000131317890 */ /* 0x000fe2000fffe0ff */
[----:B------:R-:W-:Y:S03]  /*6830*/  IMAD.U32 R0, RZ, RZ, UR37 ;  /* 0x00000025ff007e24 */ /* 0x000fe6000f8e00ff */
[----:B------:R-:W-:Y:S04]  /*6840*/  UISETP.NE.AND UP0, UPT, UR49, 0x3, UPT ;  /* 0x000000033100788c */ /* 0x000fe8000bf05270 */
[----:B------:R-:W-:Y:S03]  /*6850*/  USEL UR49, UR49, URZ, UP0 ;  /* 0x000000ff31317287 */ /* 0x000fe60008000000 */
[----:B------:R-:W-:Y:S05]  /*6860*/  @P0 LEA R2, R2, UR48, 0x3 ;  /* 0x0000003002020c11 */ /* 0x000fea000f8e18ff */
[----:B------:R-:W-:Y:S05]  /*6870*/  @P0 VIADD R2, R2, 0x38 ;  /* 0x0000003802020836 */ /* 0x000fea0000000000 */
[----:B------:R-:W-:Y:S04]  /*6880*/  @P0 PRMT R0, R0, 0x654, R2 ;  /* 0x0000065400000816 */ /* 0x000fe80000000002 */
[----:B------:R2:W-:Y:S03]  /*6890*/  @P0 SYNCS.ARRIVE.TRANS64.RED.A1T0 RZ, [R0+URZ], RZ ;  /* 0x000000ff00ff09a7 */ /* 0x0005e600081004ff */
.L_x_107:
[----:B------:R-:W-:Y:S01]  /*68a0*/  ISETP.NE.AND P2, PT, R71, RZ, PT ;  /* 0x000000ff4700720c */ /* 0x000fe20003f45270 */
[----:B------:R-:W-:Y:S01]  /*68b0*/  UIADD3 UR50, UPT, UPT, UR50, 0x2, URZ ;  /* 0x0000000232327890 */ /* 0x000fe2000fffe0ff */
[----:B------:R-:W-:Y:S01]  /*68c0*/  ISETP.NE.AND P0, PT, R73, 0x2, PT ;  /* 0x000000024900780c */ /* 0x000fe20003f05270 */
[----:B------:R-:W-:Y:S01]  /*68d0*/  IMAD.IADD R20, R29, 0x1, R58 ;  /* 0x000000011d147824 */ /* 0x000fe200078e023a */
[----:B------:R-:W-:Y:S01]  /*68e0*/  ISETP.NE.AND P1, PT, R31, 0x4, PT ;  /* 0x000000041f00780c */ /* 0x000fe20003f25270 */
[----:B------:R-:W-:Y:S01]  /*68f0*/  IMAD.IADD R21, R30, 0x1, R59 ;  /* 0x000000011e157824 */ /* 0x000fe200078e023b */
[----:B------:R-:W-:Y:S02]  /*6900*/  SEL R2, RZ, 0x1, P0 ;  /* 0x00000001ff027807 */ /* 0x000fe40000000000 */
[----:B--2---:R-:W-:Y:S02]  /*6910*/  SEL R0, RZ, 0x1, P1 ;  /* 0x00000001ff007807 */ /* 0x004fe40000800000 */
[----:B------:R-:W-:Y:S02]  /*6920*/  LOP3.LUT R67, R67, R2, RZ, 0x3c, !PT ;  /* 0x0000000243437212 */ /* 0x000fe400078e3cff */
[----:B------:R-:W-:Y:S02]  /*6930*/  LOP3.LUT R68, R68, R0, RZ, 0x3c, !PT ;  /* 0x0000000044447212 */ /* 0x000fe400078e3cff */
[----:B------:R-:W-:Y:S02]  /*6940*/  @P2 R2UR UR36, R66 ;  /* 0x00000000422422ca */ /* 0x000fe400000e0000 */
[----:B------:R-:W-:Y:S02]  /*6950*/  SEL R73, R73, RZ, P0 ;  /* 0x000000ff49497207 */ /* 0x000fe40000000000 */
[----:B------:R-:W-:Y:S01]  /*6960*/  SEL R31, R31, RZ, P1 ;  /* 0x000000ff1f1f7207 */ /* 0x000fe20000800000 */
[----:B------:R-:W-:Y:S10]  /*6970*/  @P2 BRA `(.L_x_108) ;  /* 0xffffffdc00e02947 */ /* 0x000ff4000383ffff */
[----:B------:R-:W-:-:S09]  /*6980*/  UISETP.NE.AND UP0, UPT, UR53, URZ, UPT ;  /* 0x000000ff3500728c */ /* 0x000fd2000bf05270 */
[----:B------:R-:W-:Y:S05]  /*6990*/  BRA.U !UP0, `(.L_x_109) ;  /* 0x0000000108487547 */ /* 0x000fea000b800000 */
[----:B------:R-:W2:Y:S02]  /*69a0*/  LDCU.64 UR4, c[0x0][0x890] ;  /* 0x00011200ff0477ac */ /* 0x000ea40008000a00 */
[----:B--2---:R-:W-:-:S04]  /*69b0*/  UISETP.NE.U32.AND UP0, UPT, UR4, URZ, UPT ;  /* 0x000000ff0400728c */ /* 0x004fc8000bf05070 */
[----:B------:R-:W-:-:S09]  /*69c0*/  UISETP.NE.AND.EX UP0, UPT, UR5, URZ, UPT, UP0 ;  /* 0x000000ff0500728c */ /* 0x000fd2000bf05300 */
[----:B------:R-:W-:Y:S05]  /*69d0*/  BRA.U UP0, `(.L_x_110) ;  /* 0x00000001000c7547 */ /* 0x000fea000b800000 */
[----:B------:R-:W-:-:S13]  /*69e0*/  FSETP.NEU.AND P0, PT, R35, RZ, PT ;  /* 0x000000ff2300720b */ /* 0x000fda0003f0d000 */
[----:B------:R-:W-:Y:S05]  /*69f0*/  @!P0 EXIT ;  /* 0x000000000000894d */ /* 0x000fea0003800000 */
[----:B------:R-:W-:Y:S05]  /*6a00*/  BRA `(.L_x_109) ;  /* 0x00000000002c7947 */ /* 0x000fea0003800000 */
.L_x_110:
[----:B------:R-:W-:Y:S01]  /*6a10*/  ISETP.NE.AND P0, PT, R72, RZ, PT ;  /* 0x000000ff4800720c */ /* 0x000fe20003f05270 */
[----:B------:R-:W-:-:S12]  /*6a20*/  BSSY.RECONVERGENT B0, `(.L_x_109) ;  /* 0x0000009000007945 */ /* 0x000fd80003800200 */
[----:B------:R-:W-:Y:S05]  /*6a30*/  @P0 BRA `(.L_x_111) ;  /* 0x0000000000140947 */ /* 0x000fea0003800000 */
[----:B------:R-:W2:Y:S02]  /*6a40*/  LDCU.64 UR4, c[0x0][0x888] ;  /* 0x00011100ff0477ac */ /* 0x000ea40008000a00 */
[----:B--2---:R-:W-:-:S04]  /*6a50*/  ISETP.NE.U32.AND P0, PT, RZ, UR4, PT ;  /* 0x00000004ff007c0c */ /* 0x004fc8000bf05070 */
[----:B------:R-:W-:-:S13]  /*6a60*/  ISETP.NE.AND.EX P0, PT, RZ, UR5, PT, P0 ;  /* 0x00000005ff007c0c */ /* 0x000fda000bf05300 */
[----:B------:R-:W-:Y:S05]  /*6a70*/  @!P0 EXIT ;  /* 0x000000000000894d */ /* 0x000fea0003800000 */
[----:B------:R-:W-:Y:S05]  /*6a80*/  BRA `(.L_x_112) ;  /* 0x0000000000087947 */ /* 0x000fea0003800000 */
.L_x_111:
[----:B------:R-:W-:-:S13]  /*6a90*/  FSETP.NEU.AND P0, PT, R35, RZ, PT ;  /* 0x000000ff2300720b */ /* 0x000fda0003f0d000 */
[----:B------:R-:W-:Y:S05]  /*6aa0*/  @!P0 EXIT ;  /* 0x000000000000894d */ /* 0x000fea0003800000 */
.L_x_112:
[----:B------:R-:W-:Y:S05]  /*6ab0*/  BSYNC.RECONVERGENT B0 ;  /* 0x0000000000007941 */ /* 0x000fea0003800200 */
.L_x_109:
[----:B------:R-:W-:Y:S01]  /*6ac0*/  ULEA UR4, UR49, UR48, 0x3 ;  /* 0x0000003031047291 */ /* 0x000fe2000f8e18ff */
[----:B------:R-:W-:-:S04]  /*6ad0*/  DEPBAR.LE SB0, 0x0 ;  /* 0x000080000000791a */ /* 0x000fc80000000000 */
[----:B------:R-:W-:-:S04]  /*6ae0*/  UIADD3 UR4, UPT, UPT, UR4, 0x38, URZ ;  /* 0x0000003804047890 */ /* 0x000fc8000fffe0ff */
[----:B------:R-:W-:-:S09]  /*6af0*/  UPRMT UR4, UR37, 0x654, UR4 ;  /* 0x0000065425047896 */ /* 0x000fd20008000004 */
[----:B------:R-:W-:Y:S01]  /*6b00*/  SYNCS.ARRIVE.TRANS64.RED.A1T0 RZ, [UR4], RZ ;  /* 0x000000ffffff79a7 */ /* 0x000fe20008100404 */
[----:B------:R-:W-:Y:S05]  /*6b10*/  EXIT ;  /* 0x000000000000794d */ /* 0x000fea0003800000 */
.L_x_19:
[----:B--2---:R2:W1:Y:S02]  /*6b20*/  SYNCS.PHASECHK.TRANS64.TRYWAIT P0, [R2+URZ+0xd0], R3 ;  /* 0x0000d003020075a7 */ /* 0x00446400080011ff */
[----:B-1----:R-:W-:Y:S05]  /*6b30*/  @!P0 NANOSLEEP.SYNCS 0x989680 ;  /* 0x009896800000895d */ /* 0x002fea0003900000 */
[----:B------:R-:W1:Y:S02]  /*6b40*/  @!P0 SYNCS.PHASECHK.TRANS64 P0, [R2+URZ+0xd0], R3 ;  /* 0x0000d003020085a7 */ /* 0x000e6400080010ff */
[----:B-1----:R-:W-:Y:S05]  /*6b50*/  @!P0 BRA `(.L_x_19) ;  /* 0xfffffffc00f08947 */ /* 0x002fea000383ffff */
[----:B------:R-:W-:Y:S05]  /*6b60*/  BRA `(.L_x_113) ;  /* 0xffffffa800847947 */ /* 0x000fea000383ffff */
.L_x_22:
[----:B-1----:R-:W-:-:S07]  /*6b70*/  MOV R2, UR33 ;  /* 0x0000002100027c02 */ /* 0x002fce0008000f00 */
.L_x_114:
[----:B-1----:R1:W2:Y:S02]  /*6b80*/  SYNCS.PHASECHK.TRANS64.TRYWAIT P0, [R2+URZ+0x10], R4 ;  /* 0x00001004020075a7 */ /* 0x0022a400080011ff */
[----:B--2---:R-:W-:Y:S05]  /*6b90*/  @!P0 NANOSLEEP.SYNCS 0x989680 ;  /* 0x009896800000895d */ /* 0x004fea0003900000 */
[----:B------:R-:W2:Y:S02]  /*6ba0*/  @!P0 SYNCS.PHASECHK.TRANS64 P0, [R2+URZ+0x10], R4 ;  /* 0x00001004020085a7 */ /* 0x000ea400080010ff */
[----:B--2---:R-:W-:Y:S05]  /*6bb0*/  @!P0 BRA `(.L_x_114) ;  /* 0xfffffffc00f08947 */ /* 0x004fea000383ffff */
[----:B------:R-:W-:Y:S05]  /*6bc0*/  BRA `(.L_x_21) ;  /* 0xffffffa800d47947 */ /* 0x000fea000383ffff */
.L_x_28:
[----:B-1----:R-:W-:-:S07]  /*6bd0*/  MOV R2, UR17 ;  /* 0x0000001100027c02 */ /* 0x002fce0008000f00 */
.L_x_115:
[----:B-1----:R1:W2:Y:S02]  /*6be0*/  SYNCS.PHASECHK.TRANS64.TRYWAIT P0, [R2+URZ+0x10], R4 ;  /* 0x00001004020075a7 */ /* 0x0022a400080011ff */
[----:B--2---:R-:W-:Y:S05]  /*6bf0*/  @!P0 NANOSLEEP.SYNCS 0x989680 ;  /* 0x009896800000895d */ /* 0x004fea0003900000 */
[----:B------:R-:W2:Y:S02]  /*6c00*/  @!P0 SYNCS.PHASECHK.TRANS64 P0, [R2+URZ+0x10], R4 ;  /* 0x00001004020085a7 */ /* 0x000ea400080010ff */
[----:B--2---:R-:W-:Y:S05]  /*6c10*/  @!P0 BRA `(.L_x_115) ;  /* 0xfffffffc00f08947 */ /* 0x004fea000383ffff */
[----:B------:R-:W-:Y:S05]  /*6c20*/  BRA `(.L_x_27) ;  /* 0xffffffac00787947 */ /* 0x000fea000383ffff */
.L_x_32:
[----:B-1----:R1:W2:Y:S02]  /*6c30*/  SYNCS.PHASECHK.TRANS64.TRYWAIT P0, [R2+URZ+0x60], R3 ;  /* 0x00006003020075a7 */ /* 0x0022a400080011ff */
[----:B--2---:R-:W-:Y:S05]  /*6c40*/  @!P0 NANOSLEEP.SYNCS 0x989680 ;  /* 0x009896800000895d */ /* 0x004fea0003900000 */
[----:B------:R-:W2:Y:S02]  /*6c50*/  @!P0 SYNCS.PHASECHK.TRANS64 P0, [R2+URZ+0x60], R3 ;  /* 0x00006003020085a7 */ /* 0x000ea400080010ff */
[----:B--2---:R-:W-:Y:S05]  /*6c60*/  @!P0 BRA `(.L_x_32) ;  /* 0xfffffffc00f08947 */ /* 0x004fea000383ffff */
[----:B------:R-:W-:Y:S05]  /*6c70*/  BRA `(.L_x_116) ;  /* 0xffffffb000047947 */ /* 0x000fea000383ffff */
.L_x_36:
[----:B----4-:R-:W-:-:S07]  /*6c80*/  MOV R0, UR4 ;  /* 0x0000000400007c02 */ /* 0x010fce0008000f00 */
.L_x_117:
[----:B-1----:R1:W2:Y:S02]  /*6c90*/  SYNCS.PHASECHK.TRANS64.TRYWAIT P0, [R0+URZ], R2 ;  /* 0x00000002000075a7 */ /* 0x0022a400080011ff */
[----:B--2---:R-:W-:Y:S05]  /*6ca0*/  @!P0 NANOSLEEP.SYNCS 0x989680 ;  /* 0x009896800000895d */ /* 0x004fea0003900000 */
[----:B------:R-:W2:Y:S02]  /*6cb0*/  @!P0 SYNCS.PHASECHK.TRANS64 P0, [R0+URZ], R2 ;  /* 0x00000002000085a7 */ /* 0x000ea400080010ff */
[----:B--2---:R-:W-:Y:S05]  /*6cc0*/  @!P0 BRA `(.L_x_117) ;  /* 0xfffffffc00f08947 */ /* 0x004fea000383ffff */
[----:B------:R-:W-:Y:S05]  /*6cd0*/  BRA `(.L_x_118) ;  /* 0xffffffb400747947 */ /* 0x000fea000383ffff */
.L_x_39:
[----:B-1----:R1:W2:Y:S02]  /*6ce0*/  SYNCS.PHASECHK.TRANS64.TRYWAIT P0, [R0+URZ+0xc0], R4 ;  /* 0x0000c004000075a7 */ /* 0x0022a400080011ff */
[----:B--2---:R-:W-:Y:S05]  /*6cf0*/  @!P0 NANOSLEEP.SYNCS 0x989680 ;  /* 0x009896800000895d */ /* 0x004fea0003900000 */
[----:B------:R-:W2:Y:S02]  /*6d00*/  @!P0 SYNCS.PHASECHK.TRANS64 P0, [R0+URZ+0xc0], R4 ;  /* 0x0000c004000085a7 */ /* 0x000ea400080010ff */
[----:B--2---:R-:W-:Y:S05]  /*6d10*/  @!P0 BRA `(.L_x_39) ;  /* 0xfffffffc00f08947 */ /* 0x004fea000383ffff */
[----:B------:R-:W-:Y:S05]  /*6d20*/  BRA `(.L_x_119) ;  /* 0xffffffb400d07947 */ /* 0x000fea000383ffff */
.L_x_40:
[----:B------:R-:W-:-:S07]  /*6d30*/  MOV R0, UR5 ;  /* 0x0000000500007c02 */ /* 0x000fce0008000f00 */
.L_x_120:
[----:B-1----:R1:W2:Y:S02]  /*6d40*/  SYNCS.PHASECHK.TRANS64.TRYWAIT P0, [R0+URZ+0x70], R5 ;  /* 0x00007005000075a7 */ /* 0x0022a400080011ff */
[----:B--2---:R-:W-:Y:S05]  /*6d50*/  @!P0 NANOSLEEP.SYNCS 0x989680 ;  /* 0x009896800000895d */ /* 0x004fea0003900000 */
[----:B------:R-:W2:Y:S02]  /*6d60*/  @!P0 SYNCS.PHASECHK.TRANS64 P0, [R0+URZ+0x70], R5 ;  /* 0x00007005000085a7 */ /* 0x000ea400080010ff */
[----:B--2---:R-:W-:Y:S05]  /*6d70*/  @!P0 BRA `(.L_x_120) ;  /* 0xfffffffc00f08947 */ /* 0x004fea000383ffff */
[----:B------:R-:W-:Y:S05]  /*6d80*/  BRA `(.L_x_121) ;  /* 0xffffffb400e07947 */ /* 0x000fea000383ffff */
.L_x_41:
[----:B-1----:R1:W2:Y:S02]  /*6d90*/  SYNCS.PHASECHK.TRANS64.TRYWAIT P1, [R0+URZ+0x60], R4 ;  /* 0x00006004000075a7 */ /* 0x0022a400080211ff */
[----:B--2---:R-:W-:Y:S05]  /*6da0*/  @!P1 NANOSLEEP.SYNCS 0x989680 ;  /* 0x009896800000995d */ /* 0x004fea0003900000 */
[----:B------:R-:W2:Y:S02]  /*6db0*/  @!P1 SYNCS.PHASECHK.TRANS64 P1, [R0+URZ+0x60], R4 ;  /* 0x00006004000095a7 */ /* 0x000ea400080210ff */
[----:B--2---:R-:W-:Y:S05]  /*6dc0*/  @!P1 BRA `(.L_x_41) ;  /* 0xfffffffc00f09947 */ /* 0x004fea000383ffff */
[----:B------:R-:W-:Y:S05]  /*6dd0*/  BRA `(.L_x_122) ;  /* 0xffffffb800107947 */ /* 0x000fea000383ffff */
.L_x_44:
[----:B------:R-:W-:-:S07]  /*6de0*/  MOV R0, UR5 ;  /* 0x0000000500007c02 */ /* 0x000fce0008000f00 */
.L_x_123:
[----:B-1----:R1:W2:Y:S02]  /*6df0*/  SYNCS.PHASECHK.TRANS64.TRYWAIT P0, [R0+URZ+0x70], R2 ;  /* 0x00007002000075a7 */ /* 0x0022a400080011ff */
[----:B--2---:R-:W-:Y:S05]  /*6e00*/  @!P0 NANOSLEEP.SYNCS 0x989680 ;  /* 0x009896800000895d */ /* 0x004fea0003900000 */
[----:B------:R-:W2:Y:S02]  /*6e10*/  @!P0 SYNCS.PHASECHK.TRANS64 P0, [R0+URZ+0x70], R2 ;  /* 0x00007002000085a7 */ /* 0x000ea400080010ff */
[----:B--2---:R-:W-:Y:S05]  /*6e20*/  @!P0 BRA `(.L_x_123) ;  /* 0xfffffffc00f08947 */ /* 0x004fea000383ffff */
[----:B------:R-:W-:Y:S05]  /*6e30*/  BRA `(.L_x_43) ;  /* 0xffffffb800647947 */ /* 0x000fea000383ffff */
.L_x_51:
[----:B-1----:R1:W2:Y:S02]  /*6e40*/  SYNCS.PHASECHK.TRANS64.TRYWAIT P1, [R0+URZ+0x60], R2 ;  /* 0x00006002000075a7 */ /* 0x0022a400080211ff */
[----:B--2---:R-:W-:Y:S05]  /*6e50*/  @!P1 NANOSLEEP.SYNCS 0x989680 ;  /* 0x009896800000995d */ /* 0x004fea0003900000 */
[----:B------:R-:W2:Y:S02]  /*6e60*/  @!P1 SYNCS.PHASECHK.TRANS64 P1, [R0+URZ+0x60], R2 ;  /* 0x00006002000095a7 */ /* 0x000ea400080210ff */
[----:B--2---:R-:W-:Y:S05]  /*6e70*/  @!P1 BRA `(.L_x_51) ;  /* 0xfffffffc00f09947 */ /* 0x004fea000383ffff */
[----:B------:R-:W-:Y:S05]  /*6e80*/  BRA `(.L_x_124) ;  /* 0xffffffbc00c47947 */ /* 0x000fea000383ffff */
.L_x_52:
[----:B------:R-:W-:-:S07]  /*6e90*/  MOV R2, UR8 ;  /* 0x0000000800027c02 */ /* 0x000fce0008000f00 */
.L_x_125:
[----:B-1----:R1:W2:Y:S02]  /*6ea0*/  SYNCS.PHASECHK.TRANS64.TRYWAIT P0, [R2+URZ+0xa0], R0 ;  /* 0x0000a000020075a7 */ /* 0x0022a400080011ff */
[----:B--2---:R-:W-:Y:S05]  /*6eb0*/  @!P0 NANOSLEEP.SYNCS 0x989680 ;  /* 0x009896800000895d */ /* 0x004fea0003900000 */
[----:B------:R-:W2:Y:S02]  /*6ec0*/  @!P0 SYNCS.PHASECHK.TRANS64 P0, [R2+URZ+0xa0], R0 ;  /* 0x0000a000020085a7 */ /* 0x000ea400080010ff */
[----:B--2---:R-:W-:Y:S05]  /*6ed0*/  @!P0 BRA `(.L_x_125) ;  /* 0xfffffffc00f08947 */ /* 0x004fea000383ffff */
[----:B------:R-:W-:Y:S05]  /*6ee0*/  BRA `(.L_x_126) ;  /* 0xffffffc000147947 */ /* 0x000fea000383ffff */
.L_x_55:
[----:B------:R-:W-:Y:S07]  /*6ef0*/  MOV R0, UR7 ;  /* 0x0000000700007c02 */ /* 0x000fee0008000f00 */
.L_x_127:
[----:B-1----:R1:W2:Y:S02]  /*6f00*/  SYNCS.PHASECHK.TRANS64.TRYWAIT P0, [R0+URZ], R2 ;  /* 0x00000002000075a7 */ /* 0x0022a400080011ff */
[----:B--2---:R-:W-:Y:S05]  /*6f10*/  @!P0 NANOSLEEP.SYNCS 0x989680 ;  /* 0x009896800000895d */ /* 0x004fea0003900000 */
[----:B------:R-:W2:Y:S02]  /*6f20*/  @!P0 SYNCS.PHASECHK.TRANS64 P0, [R0+URZ], R2 ;  /* 0x00000002000085a7 */ /* 0x000ea400080010ff */
[----:B--2---:R-:W-:Y:S05]  /*6f30*/  @!P0 BRA `(.L_x_127) ;  /* 0xfffffffc00f08947 */ /* 0x004fea000383ffff */
[----:B------:R-:W-:Y:S05]  /*6f40*/  BRA `(.L_x_54) ;  /* 0xffffffc000307947 */ /* 0x000fea000383ffff */
.L_x_58:
[----:B------:R-:W-:-:S07]  /*6f50*/  MOV R0, UR5 ;  /* 0x0000000500007c02 */ /* 0x000fce0008000f00 */
.L_x_128:
[----:B--2---:R2:W3:Y:S02]  /*6f60*/  SYNCS.PHASECHK.TRANS64.TRYWAIT P0, [R0+URZ], R2 ;  /* 0x00000002000075a7 */ /* 0x0044e400080011ff */
[----:B---3--:R-:W-:Y:S05]  /*6f70*/  @!P0 NANOSLEEP.SYNCS 0x989680 ;  /* 0x009896800000895d */ /* 0x008fea0003900000 */
[----:B------:R-:W3:Y:S02]  /*6f80*/  @!P0 SYNCS.PHASECHK.TRANS64 P0, [R0+URZ], R2 ;  /* 0x00000002000085a7 */ /* 0x000ee400080010ff */
[----:B---3--:R-:W-:Y:S05]  /*6f90*/  @!P0 BRA `(.L_x_128) ;  /* 0xfffffffc00f08947 */ /* 0x008fea000383ffff */
[----:B------:R-:W-:Y:S05]  /*6fa0*/  BRA `(.L_x_129) ;  /* 0xffffffc000e47947 */ /* 0x000fea000383ffff */
.L_x_59:
[----:B------:R-:W-:-:S07]  /*6fb0*/  MOV R0, UR5 ;  /* 0x0000000500007c02 */ /* 0x000fce0008000f00 */
.L_x_130:
[----:B-1----:R1:W2:Y:S02]  /*6fc0*/  SYNCS.PHASECHK.TRANS64.TRYWAIT P0, [R0+URZ], R3 ;  /* 0x00000003000075a7 */ /* 0x0022a400080011ff */
[----:B--2---:R-:W-:Y:S05]  /*6fd0*/  @!P0 NANOSLEEP.SYNCS 0x989680 ;  /* 0x009896800000895d */ /* 0x004fea0003900000 */
[----:B------:R-:W2:Y:S02]  /*6fe0*/  @!P0 SYNCS.PHASECHK.TRANS64 P0, [R0+URZ], R3 ;  /* 0x00000003000085a7 */ /* 0x000ea400080010ff */
[----:B--2---:R-:W-:Y:S05]  /*6ff0*/  @!P0 BRA `(.L_x_130) ;  /* 0xfffffffc00f08947 */ /* 0x004fea000383ffff */
[----:B------:R-:W-:Y:S05]  /*7000*/  BRA `(.L_x_131) ;  /* 0xffffffc000f07947 */ /* 0x000fea000383ffff */
.L_x_60:
[----:B------:R-:W-:-:S07]  /*7010*/  MOV R0, UR5 ;  /* 0x0000000500007c02 */ /* 0x000fce0008000f00 */
.L_x_132:
[----:B-1----:R1:W2:Y:S02]  /*7020*/  SYNCS.PHASECHK.TRANS64.TRYWAIT P0, [R0+URZ], R3 ;  /* 0x00000003000075a7 */ /* 0x0022a400080011ff */
[----:B--2---:R-:W-:Y:S05]  /*7030*/  @!P0 NANOSLEEP.SYNCS 0x989680 ;  /* 0x009896800000895d */ /* 0x004fea0003900000 */
[----:B------:R-:W2:Y:S02]  /*7040*/  @!P0 SYNCS.PHASECHK.TRANS64 P0, [R0+URZ], R3 ;  /* 0x00000003000085a7 */ /* 0x000ea400080010ff */
[----:B--2---:R-:W-:Y:S05]  /*7050*/  @!P0 BRA `(.L_x_132) ;  /* 0xfffffffc00f08947 */ /* 0x004fea000383ffff */
[----:B------:R-:W-:Y:S05]  /*7060*/  BRA `(.L_x_133) ;  /* 0xffffffc000fc7947 */ /* 0x000fea000383ffff */
.L_x_61:
[----:B-1----:R-:W-:-:S07]  /*7070*/  MOV R0, UR7 ;  /* 0x0000000700007c02 */ /* 0x002fce0008000f00 */
.L_x_134:
[----:B-1----:R1:W2:Y:S02]  /*7080*/  SYNCS.PHASECHK.TRANS64.TRYWAIT P0, [R0+URZ], R2 ;  /* 0x00000002000075a7 */ /* 0x0022a400080011ff */
[----:B--2---:R-:W-:Y:S05]  /*7090*/  @!P0 NANOSLEEP.SYNCS 0x989680 ;  /* 0x009896800000895d */ /* 0x004fea0003900000 */
[----:B------:R-:W2:Y:S02]  /*70a0*/  @!P0 SYNCS.PHASECHK.TRANS64 P0, [R0+URZ], R2 ;  /* 0x00000002000085a7 */ /* 0x000ea400080010ff */
[----:B--2---:R-:W-:Y:S05]  /*70b0*/  @!P0 BRA `(.L_x_134) ;  /* 0xfffffffc00f08947 */ /* 0x004fea000383ffff */
[----:B------:R-:W-:Y:S05]  /*70c0*/  BRA `(.L_x_135) ;  /* 0xffffffc400087947 */ /* 0x000fea000383ffff */
.L_x_66:
[----:B--2---:R2:W3:Y:S02]  /*70d0*/  SYNCS.PHASECHK.TRANS64.TRYWAIT P0, [R0+URZ+0x60], R2 ;  /* 0x00006002000075a7 */ /* 0x0044e400080011ff */
[----:B---3--:R-:W-:Y:S05]  /*70e0*/  @!P0 NANOSLEEP.SYNCS 0x989680 ;  /* 0x009896800000895d */ /* 0x008fea0003900000 */
[----:B------:R-:W3:Y:S02]  /*70f0*/  @!P0 SYNCS.PHASECHK.TRANS64 P0, [R0+URZ+0x60], R2 ;  /* 0x00006002000085a7 */ /* 0x000ee400080010ff */
[----:B---3--:R-:W-:Y:S05]  /*7100*/  @!P0 BRA `(.L_x_66) ;  /* 0xfffffffc00f08947 */ /* 0x008fea000383ffff */
[----:B------:R-:W-:Y:S05]  /*7110*/  BRA `(.L_x_136) ;  /* 0xffffffc800007947 */ /* 0x000fea000383ffff */
.L_x_69:
[----:B------:R-:W-:Y:S07]  /*7120*/  MOV R0, UR7 ;  /* 0x0000000700007c02 */ /* 0x000fee0008000f00 */
.L_x_137:
[----:B--2---:R2:W3:Y:S02]  /*7130*/  SYNCS.PHASECHK.TRANS64.TRYWAIT P0, [R0+URZ+0x58], R2 ;  /* 0x00005802000075a7 */ /* 0x0044e400080011ff */
[----:B---3--:R-:W-:Y:S05]  /*7140*/  @!P0 NANOSLEEP.SYNCS 0x989680 ;  /* 0x009896800000895d */ /* 0x008fea0003900000 */
[----:B------:R-:W3:Y:S02]  /*7150*/  @!P0 SYNCS.PHASECHK.TRANS64 P0, [R0+URZ+0x58], R2 ;  /* 0x00005802000085a7 */ /* 0x000ee400080010ff */
[----:B---3--:R-:W-:Y:S05]  /*7160*/  @!P0 BRA `(.L_x_137) ;  /* 0xfffffffc00f08947 */ /* 0x008fea000383ffff */
[----:B------:R-:W-:Y:S05]  /*7170*/  BRA `(.L_x_68) ;  /* 0xffffffc800e07947 */ /* 0x000fea000383ffff */
.L_x_72:
[----:B------:R-:W-:Y:S07]  /*7180*/  MOV R0, UR15 ;  /* 0x0000000f00007c02 */ /* 0x000fee0008000f00 */
.L_x_138:
[----:B-1----:R1:W2:Y:S02]  /*7190*/  SYNCS.PHASECHK.TRANS64.TRYWAIT P0, [R0+URZ+0x38], R9 ;  /* 0x00003809000075a7 */ /* 0x0022a400080011ff */
[----:B--2---:R-:W-:Y:S05]  /*71a0*/  @!P0 NANOSLEEP.SYNCS 0x989680 ;  /* 0x009896800000895d */ /* 0x004fea0003900000 */
[----:B------:R-:W2:Y:S02]  /*71b0*/  @!P0 SYNCS.PHASECHK.TRANS64 P0, [R0+URZ+0x38], R9 ;  /* 0x00003809000085a7 */ /* 0x000ea400080010ff */
[----:B--2---:R-:W-:Y:S05]  /*71c0*/  @!P0 BRA `(.L_x_138) ;  /* 0xfffffffc00f08947 */ /* 0x004fea000383ffff */
[----:B------:R-:W-:Y:S05]  /*71d0*/  BRA `(.L_x_139) ;  /* 0xffffffcc00587947 */ /* 0x000fea000383ffff */
.L_x_73:
[----:B------:R-:W-:Y:S07]  /*71e0*/  MOV R0, UR13 ;  /* 0x0000000d00007c02 */ /* 0x000fee0008000f00 */
.L_x_140:
[----:B-1----:R1:W2:Y:S02]  /*71f0*/  SYNCS.PHASECHK.TRANS64.TRYWAIT P0, [R0+URZ+0x38], R20 ;  /* 0x00003814000075a7 */ /* 0x0022a400080011ff */
[----:B--2---:R-:W-:Y:S05]  /*7200*/  @!P0 NANOSLEEP.SYNCS 0x989680 ;  /* 0x009896800000895d */ /* 0x004fea0003900000 */
[----:B------:R-:W2:Y:S02]  /*7210*/  @!P0 SYNCS.PHASECHK.TRANS64 P0, [R0+URZ+0x38], R20 ;  /* 0x00003814000085a7 */ /* 0x000ea400080010ff */
[----:B--2---:R-:W-:Y:S05]  /*7220*/  @!P0 BRA `(.L_x_140) ;  /* 0xfffffffc00f08947 */ /* 0x004fea000383ffff */
[----:B------:R-:W-:Y:S05]  /*7230*/  BRA `(.L_x_141) ;  /* 0xffffffcc00f87947 */ /* 0x000fea000383ffff */
.L_x_75:
[----:B------:R-:W-:-:S07]  /*7240*/  MOV R0, UR4 ;  /* 0x0000000400007c02 */ /* 0x000fce0008000f00 */
.L_x_142:
[----:B-1----:R1:W3:Y:S02]  /*7250*/  SYNCS.PHASECHK.TRANS64.TRYWAIT P0, [R0+URZ], R2 ;  /* 0x00000002000075a7 */ /* 0x0022e400080011ff */
[----:B---3--:R-:W-:Y:S05]  /*7260*/  @!P0 NANOSLEEP.SYNCS 0x989680 ;  /* 0x009896800000895d */ /* 0x008fea0003900000 */
[----:B------:R-:W3:Y:S02]  /*7270*/  @!P0 SYNCS.PHASECHK.TRANS64 P0, [R0+URZ], R2 ;  /* 0x00000002000085a7 */ /* 0x000ee400080010ff */
[----:B---3--:R-:W-:Y:S05]  /*7280*/  @!P0 BRA `(.L_x_142) ;  /* 0xfffffffc00f08947 */ /* 0x008fea000383ffff */
[----:B------:R-:W-:Y:S05]  /*7290*/  BRA `(.L_x_143) ;  /* 0xffffffd000847947 */ /* 0x000fea000383ffff */
.L_x_76:
[----:B------:R-:W-:-:S07]  /*72a0*/  MOV R0, UR4 ;  /* 0x0000000400007c02 */ /* 0x000fce0008000f00 */
.L_x_144:
[----:B-1----:R1:W3:Y:S02]  /*72b0*/  SYNCS.PHASECHK.TRANS64.TRYWAIT P0, [R0+URZ], R2 ;  /* 0x00000002000075a7 */ /* 0x0022e400080011ff */
[----:B---3--:R-:W-:Y:S05]  /*72c0*/  @!P0 NANOSLEEP.SYNCS 0x989680 ;  /* 0x009896800000895d */ /* 0x008fea0003900000 */
[----:B------:R-:W3:Y:S02]  /*72d0*/  @!P0 SYNCS.PHASECHK.TRANS64 P0, [R0+URZ], R2 ;  /* 0x00000002000085a7 */ /* 0x000ee400080010ff */
[----:B---3--:R-:W-:Y:S05]  /*72e0*/  @!P0 BRA `(.L_x_144) ;  /* 0xfffffffc00f08947 */ /* 0x008fea000383ffff */
[----:B------:R-:W-:Y:S05]  /*72f0*/  BRA `(.L_x_145) ;  /* 0xffffffd000907947 */ /* 0x000fea000383ffff */
.L_x_78:
[----:B--2---:R2:W4:Y:S02]  /*7300*/  SYNCS.PHASECHK.TRANS64.TRYWAIT P0, [R0+URZ+0x60], R2 ;  /* 0x00006002000075a7 */ /* 0x00452400080011ff */
[----:B----4-:R-:W-:Y:S05]  /*7310*/  @!P0 NANOSLEEP.SYNCS 0x989680 ;  /* 0x009896800000895d */ /* 0x010fea0003900000 */
[----:B------:R-:W4:Y:S02]  /*7320*/  @!P0 SYNCS.PHASECHK.TRANS64 P0, [R0+URZ+0x60], R2 ;  /* 0x00006002000085a7 */ /* 0x000f2400080010ff */
[----:B----4-:R-:W-:Y:S05]  /*7330*/  @!P0 BRA `(.L_x_78) ;  /* 0xfffffffc00f08947 */ /* 0x010fea000383ffff */
[----:B------:R-:W-:Y:S05]  /*7340*/  BRA `(.L_x_146) ;  /* 0xffffffd400807947 */ /* 0x000fea000383ffff */
.L_x_88:
[----:B-1----:R1:W3:Y:S02]  /*7350*/  SYNCS.PHASECHK.TRANS64.TRYWAIT P1, [R2+URZ+0x20], R4 ;  /* 0x00002004020075a7 */ /* 0x0022e400080211ff */
[----:B---3--:R-:W-:Y:S05]  /*7360*/  @!P1 NANOSLEEP.SYNCS 0x989680 ;  /* 0x009896800000995d */ /* 0x008fea0003900000 */
[----:B------:R-:W3:Y:S02]  /*7370*/  @!P1 SYNCS.PHASECHK.TRANS64 P1, [R2+URZ+0x20], R4 ;  /* 0x00002004020095a7 */ /* 0x000ee400080210ff */
[----:B---3--:R-:W-:Y:S05]  /*7380*/  @!P1 BRA `(.L_x_88) ;  /* 0xfffffffc00f09947 */ /* 0x008fea000383ffff */
[----:B------:R-:W-:Y:S05]  /*7390*/  BRA `(.L_x_87) ;  /* 0xffffffe000807947 */ /* 0x000fea000383ffff */
.L_x_90:
[----:B-1----:R1:W2:Y:S02]  /*73a0*/  SYNCS.PHASECHK.TRANS64.TRYWAIT P0, [R44+URZ+0x80], R3 ;  /* 0x000080032c0075a7 */ /* 0x0022a400080011ff */
[----:B--2---:R-:W-:Y:S05]  /*73b0*/  @!P0 NANOSLEEP.SYNCS 0x989680 ;  /* 0x009896800000895d */ /* 0x004fea0003900000 */
[----:B------:R-:W2:Y:S02]  /*73c0*/  @!P0 SYNCS.PHASECHK.TRANS64 P0, [R44+URZ+0x80], R3 ;  /* 0x000080032c0085a7 */ /* 0x000ea400080010ff */
[----:B--2---:R-:W-:Y:S05]  /*73d0*/  @!P0 BRA `(.L_x_90) ;  /* 0xfffffffc00f08947 */ /* 0x004fea000383ffff */
[----:B------:R-:W-:Y:S05]  /*73e0*/  BRA `(.L_x_89) ;  /* 0xffffffe000d07947 */ /* 0x000fea000383ffff */
.L_x_101:
[----:B-1----:R1:W2:Y:S02]  /*73f0*/  SYNCS.PHASECHK.TRANS64.TRYWAIT P0, [R2+URZ+0x20], R45 ;  /* 0x0000202d020075a7 */ /* 0x0022a400080011ff */
[----:B--2---:R-:W-:Y:S05]  /*7400*/  @!P0 NANOSLEEP.SYNCS 0x989680 ;  /* 0x009896800000895d */ /* 0x004fea0003900000 */
[----:B------:R-:W2:Y:S02]  /*7410*/  @!P0 SYNCS.PHASECHK.TRANS64 P0, [R2+URZ+0x20], R45 ;  /* 0x0000202d020085a7 */ /* 0x000ea400080010ff */
[----:B--2---:R-:W-:Y:S05]  /*7420*/  @!P0 BRA `(.L_x_101) ;  /* 0xfffffffc00f08947 */ /* 0x004fea000383ffff */
[----:B------:R-:W-:Y:S05]  /*7430*/  BRA `(.L_x_100) ;  /* 0xffffffe800e07947 */ /* 0x000fea000383ffff */
        .weak           $__internal_0_$__cuda_sm10x_tcgen05_guardrail_trap_col_being_dealloced_not_returned_by_alloc
        .type           $__internal_0_$__cuda_sm10x_tcgen05_guardrail_trap_col_being_dealloced_not_returned_by_alloc,@function
        .size           $__internal_0_$__cuda_sm10x_tcgen05_guardrail_trap_col_being_dealloced_not_returned_by_alloc,($__internal_1_$__cuda_sm10x_tcgen05_guardrail_trap_phase_invalid_during_alloc - $__internal_0_$__cuda_sm10x_tcgen05_guardrail_trap_col_being_dealloced_not_returned_by_alloc)
$__internal_0_$__cuda_sm10x_tcgen05_guardrail_trap_col_being_dealloced_not_returned_by_alloc:
[----:B------:R-:W-:Y:S05]  /*7440*/  BPT.TRAP 0x1 ;  /* 0x000000040000795c */ /* 0x000fea0000300000 */
[----:B------:R-:W-:-:S04]  /*7450*/  HFMA2 R3, -RZ, RZ, 0, 0 ;  /* 0x00000000ff037431 */ /* 0x000fc800000001ff */
[----:B------:R-:W-:Y:S05]  /*7460*/  RET.REL.NODEC R2 `(_ZN7cutlass13device_kernelINS_4gemm6kernel13GemmUniversalIN4cute5tupleIJiiiiEEENS1_10collective13CollectiveMmaINS1_35MainloopSm100TmaUmmaWarpSpecializedILi2ELi2ELi4ENS5_IJNS4_1CILi1EEESB_SB_EEEEENS5_IJNSA_ILi64EEESE_NSA_ILi32EEEEEENS_6half_tENS5_IJlSB_lEEESH_SI_NS4_8TiledMMAINS4_8MMA_AtomIJNS4_20SM100_MMA_F16BF16_SSISH_SH_fLi64ELi64ELNS4_4UMMA5MajorE0ELSN_0ELNSM_7ScaleInE0ELSO_0EEEEEENS4_6LayoutISC_NS5_IJNSA_ILi0EEESS_SS_EEEEENS5_IJNS4_10UnderscoreESV_SV_EEEEENS4_13SM90_TMA_LOADENS4_14ComposedLayoutINS4_7SwizzleILi2ELi4ELi3EEENS4_18smem_ptr_flag_bitsILi16EEENSR_INS5_IJNSA_ILi8EEESF_EEENS5_IJSF_SB_EEEEEEEvNS4_8identityESY_S18_vS19_EENS_8epilogue10collective18CollectiveEpilogueINS1B_23Sm100TmaWarpSpecializedILi3ELi2ELi16ELb1ELb0EEEJSG_NS5_IJNSR_ISE_SB_EENSR_ISF_SB_EEEEESH_SI_SH_SI_NS1B_6fusion15FusionCallbacksIS1F_NS1J_17LinearCombinationISH_fSH_fLNS_15FloatRoundStyleE2EEESG_S1I_JEEENS4_5SM1004TMEM4LOAD26SM100_TMEM_LOAD_16dp256b4xESY_S18_NS4_17SM75_U32x4_LDSM_NENS4_14SM90_TMA_STOREES18_NS4_17SM90_U32x4_STSM_NENS4_39AutoVectorizingCopyWithAssumedAlignmentILi128EEEEEEvvEEEEvNT_6ParamsE) ;  /* 0xffffff8802e47950 */ /* 0x000fea0003c3ffff */
        .weak           $__internal_1_$__cuda_sm10x_tcgen05_guardrail_trap_phase_invalid_during_alloc
        .type           $__internal_1_$__cuda_sm10x_tcgen05_guardrail_trap_phase_invalid_during_alloc,@function
        .size           $__internal_1_$__cuda_sm10x_tcgen05_guardrail_trap_phase_invalid_during_alloc,($__internal_2_$__cuda_sm10x_tcgen05_guardrail_trap_unallocated_columns_being_dealloced - $__internal_1_$__cuda_sm10x_tcgen05_guardrail_trap_phase_invalid_during_alloc)
$__internal_1_$__cuda_sm10x_tcgen05_guardrail_trap_phase_invalid_during_alloc:
[----:B------:R-:W-:Y:S05]  /*7470*/  BPT.TRAP 0x1 ;  /* 0x000000040000795c */ /* 0x000fea0000300000 */
[----:B------:R-:W-:-:S04]  /*7480*/  MOV R3, 0x0 ;  /* 0x0000000000037802 */ /* 0x000fc80000000f00 */
[----:B------:R-:W-:Y:S05]  /*7490*/  RET.REL.NODEC R2 `(_ZN7cutlass13device_kernelINS_4gemm6kernel13GemmUniversalIN4cute5tupleIJiiiiEEENS1_10collective13CollectiveMmaINS1_35MainloopSm100TmaUmmaWarpSpecializedILi2ELi2ELi4ENS5_IJNS4_1CILi1EEESB_SB_EEEEENS5_IJNSA_ILi64EEESE_NSA_ILi32EEEEEENS_6half_tENS5_IJlSB_lEEESH_SI_NS4_8TiledMMAINS4_8MMA_AtomIJNS4_20SM100_MMA_F16BF16_SSISH_SH_fLi64ELi64ELNS4_4UMMA5MajorE0ELSN_0ELNSM_7ScaleInE0ELSO_0EEEEEENS4_6LayoutISC_NS5_IJNSA_ILi0EEESS_SS_EEEEENS5_IJNS4_10UnderscoreESV_SV_EEEEENS4_13SM90_TMA_LOADENS4_14ComposedLayoutINS4_7SwizzleILi2ELi4ELi3EEENS4_18smem_ptr_flag_bitsILi16EEENSR_INS5_IJNSA_ILi8EEESF_EEENS5_IJSF_SB_EEEEEEEvNS4_8identityESY_S18_vS19_EENS_8epilogue10collective18CollectiveEpilogueINS1B_23Sm100TmaWarpSpecializedILi3ELi2ELi16ELb1ELb0EEEJSG_NS5_IJNSR_ISE_SB_EENSR_ISF_SB_EEEEESH_SI_SH_SI_NS1B_6fusion15FusionCallbacksIS1F_NS1J_17LinearCombinationISH_fSH_fLNS_15FloatRoundStyleE2EEESG_S1I_JEEENS4_5SM1004TMEM4LOAD26SM100_TMEM_LOAD_16dp256b4xESY_S18_NS4_17SM75_U32x4_LDSM_NENS4_14SM90_TMA_STOREES18_NS4_17SM90_U32x4_STSM_NENS4_39AutoVectorizingCopyWithAssumedAlignmentILi128EEEEEEvvEEEEvNT_6ParamsE) ;  /* 0xffffff8802d87950 */ /* 0x000fea0003c3ffff */
        .weak           $__internal_2_$__cuda_sm10x_tcgen05_guardrail_trap_unallocated_columns_being_dealloced
        .type           $__internal_2_$__cuda_sm10x_tcgen05_guardrail_trap_unallocated_columns_being_dealloced,@function
        .size           $__internal_2_$__cuda_sm10x_tcgen05_guardrail_trap_unallocated_columns_being_dealloced,(.L_x_148 - $__internal_2_$__cuda_sm10x_tcgen05_guardrail_trap_unallocated_columns_being_dealloced)
$__internal_2_$__cuda_sm10x_tcgen05_guardrail_trap_unallocated_columns_being_dealloced:
[----:B------:R-:W-:Y:S05]  /*74a0*/  BPT.TRAP 0x1 ;  /* 0x000000040000795c */ /* 0x000fea0000300000 */
[----:B------:R-:W-:-:S04]  /*74b0*/  HFMA2 R3, -RZ, RZ, 0, 0 ;  /* 0x00000000ff037431 */ /* 0x000fc800000001ff */
[----:B------:R-:W-:Y:S05]  /*74c0*/  RET.REL.NODEC R2 `(_ZN7cutlass13device_kernelINS_4gemm6kernel13GemmUniversalIN4cute5tupleIJiiiiEEENS1_10collective13CollectiveMmaINS1_35MainloopSm100TmaUmmaWarpSpecializedILi2ELi2ELi4ENS5_IJNS4_1CILi1EEESB_SB_EEEEENS5_IJNSA_ILi64EEESE_NSA_ILi32EEEEEENS_6half_tENS5_IJlSB_lEEESH_SI_NS4_8TiledMMAINS4_8MMA_AtomIJNS4_20SM100_MMA_F16BF16_SSISH_SH_fLi64ELi64ELNS4_4UMMA5MajorE0ELSN_0ELNSM_7ScaleInE0ELSO_0EEEEEENS4_6LayoutISC_NS5_IJNSA_ILi0EEESS_SS_EEEEENS5_IJNS4_10UnderscoreESV_SV_EEEEENS4_13SM90_TMA_LOADENS4_14ComposedLayoutINS4_7SwizzleILi2ELi4ELi3EEENS4_18smem_ptr_flag_bitsILi16EEENSR_INS5_IJNSA_ILi8EEESF_EEENS5_IJSF_SB_EEEEEEEvNS4_8identityESY_S18_vS19_EENS_8epilogue10collective18CollectiveEpilogueINS1B_23Sm100TmaWarpSpecializedILi3ELi2ELi16ELb1ELb0EEEJSG_NS5_IJNSR_ISE_SB_EENSR_ISF_SB_EEEEESH_SI_SH_SI_NS1B_6fusion15FusionCallbacksIS1F_NS1J_17LinearCombinationISH_fSH_fLNS_15FloatRoundStyleE2EEESG_S1I_JEEENS4_5SM1004TMEM4LOAD26SM100_TMEM_LOAD_16dp256b4xESY_S18_NS4_17SM75_U32x4_LDSM_NENS4_14SM90_TMA_STOREES18_NS4_17SM90_U32x4_STSM_NENS4_39AutoVectorizingCopyWithAssumedAlignmentILi128EEEEEEvvEEEEvNT_6ParamsE) ;  /* 0xffffff8802cc7950 */ /* 0x000fea0003c3ffff */
.L_x_147:
[----:B------:R-:W-:-:S00]  /*74d0*/  BRA `(.L_x_147) ;  /* 0xfffffffc00fc7947 */ /* 0x000fc0000383ffff */
[----:B------:R-:W-:-:S00]  /*74e0*/  NOP ;  /* 0x0000000000007918 */ /* 0x000fc00000000000 */
        /* <DEDUP_REMOVED lines=9> */
.L_x_148:


//--------------------- .nv.global.init           --------------------------
	.section	.nv.global.init,"aw",@progbits
.nv.global.init:
	.type		$str$27,@object
	.size		$str$27,($str$28 - $str$27)
$str$27:
        /*0000*/ 	.byte	0x28, 0x61, 0x64, 0x64, 0x72, 0x65, 0x73, 0x73, 0x20, 0x26, 0x20, 0x6d, 0x61, 0x73, 0x6b, 0x29
        /*0010*/ 	.byte	0x20, 0x3d, 0x3d, 0x20, 0x30, 0x00
	.type		$str$28,@object
	.size		$str$28,($str$26 - $str$28)
$str$28:
        /*0016*/ 	.byte	0x2f, 0x74, 0x6d, 0x70, 0x2f, 0x63, 0x75, 0x74, 0x6c, 0x61, 0x73, 0x73, 0x5f, 0x73, 0x77, 0x65
        /*0026*/ 	.byte	0x65, 0x70, 0x5f, 0x73, 0x72, 0x63, 0x2f, 0x69, 0x6e, 0x63, 0x6c, 0x75, 0x64, 0x65, 0x2f, 0x63
        /*0036*/ 	.byte	0x75, 0x74, 0x65, 0x2f, 0x70, 0x6f, 0x69, 0x6e, 0x74, 0x65, 0x72, 0x5f, 0x66, 0x6c, 0x61, 0x67
        /*0046*/ 	.byte	0x67, 0x65, 0x64, 0x2e, 0x68, 0x70, 0x70, 0x00
	.type		$str$26,@object
	.size		$str$26,($str$25 - $str$26)
$str$26:
        /*004e*/ 	.byte	0x2f, 0x74, 0x6d, 0x70, 0x2f, 0x63, 0x75, 0x74, 0x6c, 0x61, 0x73, 0x73, 0x5f, 0x73, 0x77, 0x65
        /*005e*/ 	.byte	0x65, 0x70, 0x5f, 0x73, 0x72, 0x63, 0x2f, 0x69, 0x6e, 0x63, 0x6c, 0x75, 0x64, 0x65, 0x2f, 0x63
        /*006e*/ 	.byte	0x75, 0x74, 0x65, 0x2f, 0x61, 0x74, 0x6f, 0x6d, 0x2f, 0x63, 0x6f, 0x70, 0x79, 0x5f, 0x74, 0x72
        /*007e*/ 	.byte	0x61, 0x69, 0x74, 0x73, 0x5f, 0x73, 0x6d, 0x31, 0x30, 0x30, 0x2e, 0x68, 0x70, 0x70, 0x00
	.type		$str$25,@object
	.size		$str$25,(__unnamed_1 - $str$25)
$str$25:
        /*008d*/ 	.byte	0x28, 0x28, 0x75, 0x69, 0x6e, 0x74, 0x33, 0x32, 0x5f, 0x74, 0x28, 0x74, 0x68, 0x72, 0x65, 0x61
        /*009d*/ 	.byte	0x64, 0x49, 0x64, 0x78, 0x2e, 0x78, 0x29, 0x20, 0x2f, 0x20, 0x33, 0x32, 0x29, 0x20, 0x25, 0x20
        /*00ad*/ 	.byte	0x34, 0x29, 0x20, 0x3d, 0x3d, 0x20, 0x28, 0x28, 0x28, 0x74, 0x6d, 0x65, 0x6d, 0x5f, 0x61, 0x64
        /*00bd*/ 	.byte	0x64, 0x72, 0x20, 0x3e, 0x3e, 0x20, 0x31, 0x36, 0x29, 0x20, 0x2f, 0x20, 0x33, 0x32, 0x29, 0x20
        /*00cd*/ 	.byte	0x25, 0x20, 0x34, 0x29, 0x00
	.type		__unnamed_1,@object
	.size		__unnamed_1,(__unnamed_2 - __unnamed_1)
__unnamed_1:
        /*00d2*/ 	.byte	0x61, 0x75, 0x74, 0x6f, 0x20, 0x63, 0x75, 0x74, 0x65, 0x3a, 0x3a, 0x61, 0x73, 0x5f, 0x70, 0x6f
        /* <DEDUP_REMOVED lines=24> */
        /*0262*/ 	.byte	0x3e, 0x3e, 0x3e, 0x5d, 0x00
	.type		__unnamed_2,@object
	.size		__unnamed_2,(.L_2 - __unnamed_2)
__unnamed_2:
        /* <DEDUP_REMOVED lines=46> */
.L_2:


//--------------------- .nv.shared._ZN7cutlass13device_kernelINS_4gemm6kernel13GemmUniversalIN4cute5tupleIJiiiiEEENS1_10collective13CollectiveMmaINS1_35MainloopSm100TmaUmmaWarpSpecializedILi2ELi2ELi4ENS5_IJNS4_1CILi1EEESB_SB_EEEEENS5_IJNSA_ILi64EEESE_NSA_ILi32EEEEEENS_6half_tENS5_IJlSB_lEEESH_SI_NS4_8TiledMMAINS4_8MMA_AtomIJNS4_20SM100_MMA_F16BF16_SSISH_SH_fLi64ELi64ELNS4_4UMMA5MajorE0ELSN_0ELNSM_7ScaleInE0ELSO_0EEEEEENS4_6LayoutISC_NS5_IJNSA_ILi0EEESS_SS_EEEEENS5_IJNS4_10UnderscoreESV_SV_EEEEENS4_13SM90_TMA_LOADENS4_14ComposedLayoutINS4_7SwizzleILi2ELi4ELi3EEENS4_18smem_ptr_flag_bitsILi16EEENSR_INS5_IJNSA_ILi8EEESF_EEENS5_IJSF_SB_EEEEEEEvNS4_8identityESY_S18_vS19_EENS_8epilogue10collective18CollectiveEpilogueINS1B_23Sm100TmaWarpSpecializedILi3ELi2ELi16ELb1ELb0EEEJSG_NS5_IJNSR_ISE_SB_EENSR_ISF_SB_EEEEESH_SI_SH_SI_NS1B_6fusion15FusionCallbacksIS1F_NS1J_17LinearCombinationISH_fSH_fLNS_15FloatRoundStyleE2EEESG_S1I_JEEENS4_5SM1004TMEM4LOAD26SM100_TMEM_LOAD_16dp256b4xESY_S18_NS4_17SM75_U32x4_LDSM_NENS4_14SM90_TMA_STOREES18_NS4_17SM90_U32x4_STSM_NENS4_39AutoVectorizingCopyWithAssumedAlignmentILi128EEEEEEvvEEEEvNT_6ParamsE --------------------------
	.section	.nv.shared._ZN7cutlass13device_kernelINS_4gemm6kernel13GemmUniversalIN4cute5tupleIJiiiiEEENS1_10collective13CollectiveMmaINS1_35MainloopSm100TmaUmmaWarpSpecializedILi2ELi2ELi4ENS5_IJNS4_1CILi1EEESB_SB_EEEEENS5_IJNSA_ILi64EEESE_NSA_ILi32EEEEEENS_6half_tENS5_IJlSB_lEEESH_SI_NS4_8TiledMMAINS4_8MMA_AtomIJNS4_20SM100_MMA_F16BF16_SSISH_SH_fLi64ELi64ELNS4_4UMMA5MajorE0ELSN_0ELNSM_7ScaleInE0ELSO_0EEEEEENS4_6LayoutISC_NS5_IJNSA_ILi0EEESS_SS_EEEEENS5_IJNS4_10UnderscoreESV_SV_EEEEENS4_13SM90_TMA_LOADENS4_14ComposedLayoutINS4_7SwizzleILi2ELi4ELi3EEENS4_18smem_ptr_flag_bitsILi16EEENSR_INS5_IJNSA_ILi8EEESF_EEENS5_IJSF_SB_EEEEEEEvNS4_8identityESY_S18_vS19_EENS_8epilogue10collective18CollectiveEpilogueINS1B_23Sm100TmaWarpSpecializedILi3ELi2ELi16ELb1ELb0EEEJSG_NS5_IJNSR_ISE_SB_EENSR_ISF_SB_EEEEESH_SI_SH_SI_NS1B_6fusion15FusionCallbacksIS1F_NS1J_17LinearCombinationISH_fSH_fLNS_15FloatRoundStyleE2EEESG_S1I_JEEENS4_5SM1004TMEM4LOAD26SM100_TMEM_LOAD_16dp256b4xESY_S18_NS4_17SM75_U32x4_LDSM_NENS4_14SM90_TMA_STOREES18_NS4_17SM90_U32x4_STSM_NENS4_39AutoVectorizingCopyWithAssumedAlignmentILi128EEEEEEvvEEEEvNT_6ParamsE,"aw",@nobits
	.sectionflags	@""
	.align	16
	.zero		1024


//--------------------- .nv.shared.reserved.0     --------------------------
	.section	.nv.shared.reserved.0,"aw",@nobits
	.weak		__nv_reservedSMEM_offset_0_alias
	.size		__nv_reservedSMEM_offset_0_alias, 0, 64
	.other		__nv_reservedSMEM_offset_0_alias,@"STO_CUDA_RESERVED_SHARED STV_DEFAULT"
__nv_reservedSMEM_offset_0_alias:
	.zero		0
.nv.shared.reserved.0:
	.zero		64
	.weak		__nv_reservedSMEM_tcgen05_partition
	.type		__nv_reservedSMEM_tcgen05_partition,@object
	.size		__nv_reservedSMEM_tcgen05_partition,(.L_0 - __nv_reservedSMEM_tcgen05_partition)
__nv_reservedSMEM_tcgen05_partition:
	.zero		32
.L_0:


//--------------------- .nv.global                --------------------------
	.section	.nv.global,"aw",@nobits
.nv.global:
	.type		_ZN40_INTERNAL_616e40d8_4_k_cu_4d44f35c_202494cute1_E,@object
	.size		_ZN40_INTERNAL_616e40d8_4_k_cu_4d44f35c_202494cute1_E,(_ZN40_INTERNAL_616e40d8_4_k_cu_4d44f35c_202494cuda3std3__45__cpo6cbeginE - _ZN40_INTERNAL_616e40d8_4_k_cu_4d44f35c_202494cute1_E)
_ZN40_INTERNAL_616e40d8_4_k_cu_4d44f35c_202494cute1_E:
	.zero		1
	.type		_ZN40_INTERNAL_616e40d8_4_k_cu_4d44f35c_202494cuda3std3__45__cpo6cbeginE,@object
	.size		_ZN40_INTERNAL_616e40d8_4_k_cu_4d44f35c_202494cuda3std3__45__cpo6cbeginE,(_ZN40_INTERNAL_616e40d8_4_k_cu_4d44f35c_202494cuda3std3__48in_placeE - _ZN40_INTERNAL_616e40d8_4_k_cu_4d44f35c_202494cuda3std3__45__cpo6cbeginE)
_ZN40_INTERNAL_616e40d8_4_k_cu_4d44f35c_202494cuda3std3__45__cpo6cbeginE:
	.zero		1
	.type		_ZN40_INTERNAL_616e40d8_4_k_cu_4d44f35c_202494cuda3std3__48in_placeE,@object
	.size		_ZN40_INTERNAL_616e40d8_4_k_cu_4d44f35c_202494cuda3std3__48in_placeE,(_ZN40_INTERNAL_616e40d8_4_k_cu_4d44f35c_202494cuda3std6ranges3__45__cpo9iter_moveE - _ZN40_INTERNAL_616e40d8_4_k_cu_4d44f35c_202494cuda3std3__48in_placeE)
_ZN40_INTERNAL_616e40d8_4_k_cu_4d44f35c_202494cuda3std3__48in_placeE:
	.zero		1
	.type		_ZN40_INTERNAL_616e40d8_4_k_cu_4d44f35c_202494cuda3std6ranges3__45__cpo9iter_moveE,@object
	.size		_ZN40_INTERNAL_616e40d8_4_k_cu_4d44f35c_202494cuda3std6ranges3__45__cpo9iter_moveE,(_ZN40_INTERNAL_616e40d8_4_k_cu_4d44f35c_202494cuda3std3__45__cpo5beginE - _ZN40_INTERNAL_616e40d8_4_k_cu_4d44f35c_202494cuda3std6ranges3__45__cpo9iter_moveE)
_ZN40_INTERNAL_616e40d8_4_k_cu_4d44f35c_202494cuda3std6ranges3__45__cpo9iter_moveE:
	.zero		1
	.type		_ZN40_INTERNAL_616e40d8_4_k_cu_4d44f35c_202494cuda3std3__45__cpo5beginE,@object
	.size		_ZN40_INTERNAL_616e40d8_4_k_cu_4d44f35c_202494cuda3std3__45__cpo5beginE,(_ZN40_INTERNAL_616e40d8_4_k_cu_4d44f35c_202494cuda3std3__442_GLOBAL__N__616e40d8_4_k_cu_4d44f35c_202496ignoreE - _ZN40_INTERNAL_616e40d8_4_k_cu_4d44f35c_202494cuda3std3__45__cpo5beginE)
_ZN40_INTERNAL_616e40d8_4_k_cu_4d44f35c_202494cuda3std3__45__cpo5beginE:
	.zero		1
	.type		_ZN40_INTERNAL_616e40d8_4_k_cu_4d44f35c_202494cuda3std3__442_GLOBAL__N__616e40d8_4_k_cu_4d44f35c_202496ignoreE,@object
	.size		_ZN40_INTERNAL_616e40d8_4_k_cu_4d44f35c_202494cuda3std3__442_GLOBAL__N__616e40d8_4_k_cu_4d44f35c_202496ignoreE,(_ZN40_INTERNAL_616e40d8_4_k_cu_4d44f35c_202494cute7productE - _ZN40_INTERNAL_616e40d8_4_k_cu_4d44f35c_202494cuda3std3__442_GLOBAL__N__616e40d8_4_k_cu_4d44f35c_202496ignoreE)
_ZN40_INTERNAL_616e40d8_4_k_cu_4d44f35c_202494cuda3std3__442_GLOBAL__N__616e40d8_4_k_cu_4d44f35c_202496ignoreE:
	.zero		1
	.type		_ZN40_INTERNAL_616e40d8_4_k_cu_4d44f35c_202494cute7productE,@object
	.size		_ZN40_INTERNAL_616e40d8_4_k_cu_4d44f35c_202494cute7productE,(_ZN40_INTERNAL_616e40d8_4_k_cu_4d44f35c_202494cuda3std3__45__cpo3endE - _ZN40_INTERNAL_616e40d8_4_k_cu_4d44f35c_202494cute7productE)
_ZN40_INTERNAL_616e40d8_4_k_cu_4d44f35c_202494cute7productE:
	.zero		1
	.type		_ZN40_INTERNAL_616e40d8_4_k_cu_4d44f35c_202494cuda3std3__45__cpo3endE,@object
	.size		_ZN40_INTERNAL_616e40d8_4_k_cu_4d44f35c_202494cuda3std3__45__cpo3endE,(_ZN40_INTERNAL_616e40d8_4_k_cu_4d44f35c_202494cuda3std3__419piecewise_constructE - _ZN40_INTERNAL_616e40d8_4_k_cu_4d44f35c_202494cuda3std3__45__cpo3endE)
_ZN40_INTERNAL_616e40d8_4_k_cu_4d44f35c_202494cuda3std3__45__cpo3endE:
	.zero		1
	.type		_ZN40_INTERNAL_616e40d8_4_k_cu_4d44f35c_202494cuda3std3__419piecewise_constructE,@object
	.size		_ZN40_INTERNAL_616e40d8_4_k_cu_4d44f35c_202494cuda3std3__419piecewise_constructE,(_ZN40_INTERNAL_616e40d8_4_k_cu_4d44f35c_202494cuda3std3__45__cpo4cendE - _ZN40_INTERNAL_616e40d8_4_k_cu_4d44f35c_202494cuda3std3__419piecewise_constructE)
_ZN40_INTERNAL_616e40d8_4_k_cu_4d44f35c_202494cuda3std3__419piecewise_constructE:
	.zero		1
	.type		_ZN40_INTERNAL_616e40d8_4_k_cu_4d44f35c_202494cuda3std3__45__cpo4cendE,@object
	.size		_ZN40_INTERNAL_616e40d8_4_k_cu_4d44f35c_202494cuda3std3__45__cpo4cendE,(_ZN40_INTERNAL_616e40d8_4_k_cu_4d44f35c_202494cuda3std6ranges3__45__cpo4swapE - _ZN40_INTERNAL_616e40d8_4_k_cu_4d44f35c_202494cuda3std3__45__cpo4cendE)
_ZN40_INTERNAL_616e40d8_4_k_cu_4d44f35c_202494cuda3std3__45__cpo4cendE:
	.zero		1
	.type		_ZN40_INTERNAL_616e40d8_4_k_cu_4d44f35c_202494cuda3std6ranges3__45__cpo4swapE,@object
	.size		_ZN40_INTERNAL_616e40d8_4_k_cu_4d44f35c_202494cuda3std6ranges3__45__cpo4swapE,(.L_10 - _ZN40_INTERNAL_616e40d8_4_k_cu_4d44f35c_202494cuda3std6ranges3__45__cpo4swapE)
_ZN40_INTERNAL_616e40d8_4_k_cu_4d44f35c_202494cuda3std6ranges3__45__cpo4swapE:
	.zero		1
.L_10:


//--------------------- .nv.constant0._ZN7cutlass13device_kernelINS_4gemm6kernel13GemmUniversalIN4cute5tupleIJiiiiEEENS1_10collective13CollectiveMmaINS1_35MainloopSm100TmaUmmaWarpSpecializedILi2ELi2ELi4ENS5_IJNS4_1CILi1EEESB_SB_EEEEENS5_IJNSA_ILi64EEESE_NSA_ILi32EEEEEENS_6half_tENS5_IJlSB_lEEESH_SI_NS4_8TiledMMAINS4_8MMA_AtomIJNS4_20SM100_MMA_F16BF16_SSISH_SH_fLi64ELi64ELNS4_4UMMA5MajorE0ELSN_0ELNSM_7ScaleInE0ELSO_0EEEEEENS4_6LayoutISC_NS5_IJNSA_ILi0EEESS_SS_EEEEENS5_IJNS4_10UnderscoreESV_SV_EEEEENS4_13SM90_TMA_LOADENS4_14ComposedLayoutINS4_7SwizzleILi2ELi4ELi3EEENS4_18smem_ptr_flag_bitsILi16EEENSR_INS5_IJNSA_ILi8EEESF_EEENS5_IJSF_SB_EEEEEEEvNS4_8identityESY_S18_vS19_EENS_8epilogue10collective18CollectiveEpilogueINS1B_23Sm100TmaWarpSpecializedILi3ELi2ELi16ELb1ELb0EEEJSG_NS5_IJNSR_ISE_SB_EENSR_ISF_SB_EEEEESH_SI_SH_SI_NS1B_6fusion15FusionCallbacksIS1F_NS1J_17LinearCombinationISH_fSH_fLNS_15FloatRoundStyleE2EEESG_S1I_JEEENS4_5SM1004TMEM4LOAD26SM100_TMEM_LOAD_16dp256b4xESY_S18_NS4_17SM75_U32x4_LDSM_NENS4_14SM90_TMA_STOREES18_NS4_17SM90_U32x4_STSM_NENS4_39AutoVectorizingCopyWithAssumedAlignmentILi128EEEEEEvvEEEEvNT_6ParamsE --------------------------
	.section	.nv.constant0._ZN7cutlass13device_kernelINS_4gemm6kernel13GemmUniversalIN4cute5tupleIJiiiiEEENS1_10collective13CollectiveMmaINS1_35MainloopSm100TmaUmmaWarpSpecializedILi2ELi2ELi4ENS5_IJNS4_1CILi1EEESB_SB_EEEEENS5_IJNSA_ILi64EEESE_NSA_ILi32EEEEEENS_6half_tENS5_IJlSB_lEEESH_SI_NS4_8TiledMMAINS4_8MMA_AtomIJNS4_20SM100_MMA_F16BF16_SSISH_SH_fLi64ELi64ELNS4_4UMMA5MajorE0ELSN_0ELNSM_7ScaleInE0ELSO_0EEEEEENS4_6LayoutISC_NS5_IJNSA_ILi0EEESS_SS_EEEEENS5_IJNS4_10UnderscoreESV_SV_EEEEENS4_13SM90_TMA_LOADENS4_14ComposedLayoutINS4_7SwizzleILi2ELi4ELi3EEENS4_18smem_ptr_flag_bitsILi16EEENSR_INS5_IJNSA_ILi8EEESF_EEENS5_IJSF_SB_EEEEEEEvNS4_8identityESY_S18_vS19_EENS_8epilogue10collective18CollectiveEpilogueINS1B_23Sm100TmaWarpSpecializedILi3ELi2ELi16ELb1ELb0EEEJSG_NS5_IJNSR_ISE_SB_EENSR_ISF_SB_EEEEESH_SI_SH_SI_NS1B_6fusion15FusionCallbacksIS1F_NS1J_17LinearCombinationISH_fSH_fLNS_15FloatRoundStyleE2EEESG_S1I_JEEENS4_5SM1004TMEM4LOAD26SM100_TMEM_LOAD_16dp256b4xESY_S18_NS4_17SM75_U32x4_LDSM_NENS4_14SM90_TMA_STOREES18_NS4_17SM90_U32x4_STSM_NENS4_39AutoVectorizingCopyWithAssumedAlignmentILi128EEEEEEvvEEEEvNT_6ParamsE,"a",@progbits
	.sectionflags	@""
	.align	4
.nv.constant0._ZN7cutlass13device_kernelINS_4gemm6kernel13GemmUniversalIN4cute5tupleIJiiiiEEENS1_10collective13CollectiveMmaINS1_35MainloopSm100TmaUmmaWarpSpecializedILi2ELi2ELi4ENS5_IJNS4_1CILi1EEESB_SB_EEEEENS5_IJNSA_ILi64EEESE_NSA_ILi32EEEEEENS_6half_tENS5_IJlSB_lEEESH_SI_NS4_8TiledMMAINS4_8MMA_AtomIJNS4_20SM100_MMA_F16BF16_SSISH_SH_fLi64ELi64ELNS4_4UMMA5MajorE0ELSN_0ELNSM_7ScaleInE0ELSO_0EEEEEENS4_6LayoutISC_NS5_IJNSA_ILi0EEESS_SS_EEEEENS5_IJNS4_10UnderscoreESV_SV_EEEEENS4_13SM90_TMA_LOADENS4_14ComposedLayoutINS4_7SwizzleILi2ELi4ELi3EEENS4_18smem_ptr_flag_bitsILi16EEENSR_INS5_IJNSA_ILi8EEESF_EEENS5_IJSF_SB_EEEEEEEvNS4_8identityESY_S18_vS19_EENS_8epilogue10collective18CollectiveEpilogueINS1B_23Sm100TmaWarpSpecializedILi3ELi2ELi16ELb1ELb0EEEJSG_NS5_IJNSR_ISE_SB_EENSR_ISF_SB_EEEEESH_SI_SH_SI_NS1B_6fusion15FusionCallbacksIS1F_NS1J_17LinearCombinationISH_fSH_fLNS_15FloatRoundStyleE2EEESG_S1I_JEEENS4_5SM1004TMEM4LOAD26SM100_TMEM_LOAD_16dp256b4xESY_S18_NS4_17SM75_U32x4_LDSM_NENS4_14SM90_TMA_STOREES18_NS4_17SM90_U32x4_STSM_NENS4_39AutoVectorizingCopyWithAssumedAlignmentILi128EEEEEEvvEEEEvNT_6ParamsE:
	.zero		2944


//--------------------- SYMBOLS --------------------------

	.type		.nv.reservedSmem.offset0,@object
	.size		.nv.reservedSmem.offset0,0x4
	.type		.nv.reservedSmem.cap,@object
	.size		.nv.reservedSmem.cap,0x4
	.type		__assertfail,@function
